//
// Generated by NVIDIA NVVM Compiler
//
// Compiler Build ID: CL-36424714
// Cuda compilation tools, release 13.0, V13.0.88
// Based on NVVM 20.0.0
//

.version 9.0
.target sm_100
.address_size 64


.entry _ZN3lfs5tetra4cuda36_GLOBAL__N__c6d235b8_4_k_cu_63caf70520generate_rays_kernelEPfS3_PKfS5_ffffii(
	.param .u64 .ptr .align 1 _ZN3lfs5tetra4cuda36_GLOBAL__N__c6d235b8_4_k_cu_63caf70520generate_rays_kernelEPfS3_PKfS5_ffffii_param_0,
	.param .u64 .ptr .align 1 _ZN3lfs5tetra4cuda36_GLOBAL__N__c6d235b8_4_k_cu_63caf70520generate_rays_kernelEPfS3_PKfS5_ffffii_param_1,
	.param .u64 .ptr .align 1 _ZN3lfs5tetra4cuda36_GLOBAL__N__c6d235b8_4_k_cu_63caf70520generate_rays_kernelEPfS3_PKfS5_ffffii_param_2,
	.param .u64 .ptr .align 1 _ZN3lfs5tetra4cuda36_GLOBAL__N__c6d235b8_4_k_cu_63caf70520generate_rays_kernelEPfS3_PKfS5_ffffii_param_3,
	.param .f32 _ZN3lfs5tetra4cuda36_GLOBAL__N__c6d235b8_4_k_cu_63caf70520generate_rays_kernelEPfS3_PKfS5_ffffii_param_4,
	.param .f32 _ZN3lfs5tetra4cuda36_GLOBAL__N__c6d235b8_4_k_cu_63caf70520generate_rays_kernelEPfS3_PKfS5_ffffii_param_5,
	.param .f32 _ZN3lfs5tetra4cuda36_GLOBAL__N__c6d235b8_4_k_cu_63caf70520generate_rays_kernelEPfS3_PKfS5_ffffii_param_6,
	.param .f32 _ZN3lfs5tetra4cuda36_GLOBAL__N__c6d235b8_4_k_cu_63caf70520generate_rays_kernelEPfS3_PKfS5_ffffii_param_7,
	.param .u32 _ZN3lfs5tetra4cuda36_GLOBAL__N__c6d235b8_4_k_cu_63caf70520generate_rays_kernelEPfS3_PKfS5_ffffii_param_8,
	.param .u32 _ZN3lfs5tetra4cuda36_GLOBAL__N__c6d235b8_4_k_cu_63caf70520generate_rays_kernelEPfS3_PKfS5_ffffii_param_9
)
{
	.reg .pred 	%p<4>;
	.reg .b32 	%r<15>;
	.reg .b32 	%f<55>;
	.reg .b64 	%rd<14>;

	ld.param.u64 	%rd2, [_ZN3lfs5tetra4cuda36_GLOBAL__N__c6d235b8_4_k_cu_63caf70520generate_rays_kernelEPfS3_PKfS5_ffffii_param_1];
	ld.param.u64 	%rd4, [_ZN3lfs5tetra4cuda36_GLOBAL__N__c6d235b8_4_k_cu_63caf70520generate_rays_kernelEPfS3_PKfS5_ffffii_param_3];
	ld.param.f32 	%f1, [_ZN3lfs5tetra4cuda36_GLOBAL__N__c6d235b8_4_k_cu_63caf70520generate_rays_kernelEPfS3_PKfS5_ffffii_param_4];
	ld.param.f32 	%f2, [_ZN3lfs5tetra4cuda36_GLOBAL__N__c6d235b8_4_k_cu_63caf70520generate_rays_kernelEPfS3_PKfS5_ffffii_param_5];
	ld.param.f32 	%f3, [_ZN3lfs5tetra4cuda36_GLOBAL__N__c6d235b8_4_k_cu_63caf70520generate_rays_kernelEPfS3_PKfS5_ffffii_param_6];
	ld.param.f32 	%f4, [_ZN3lfs5tetra4cuda36_GLOBAL__N__c6d235b8_4_k_cu_63caf70520generate_rays_kernelEPfS3_PKfS5_ffffii_param_7];
	ld.param.u32 	%r3, [_ZN3lfs5tetra4cuda36_GLOBAL__N__c6d235b8_4_k_cu_63caf70520generate_rays_kernelEPfS3_PKfS5_ffffii_param_8];
	ld.param.u32 	%r4, [_ZN3lfs5tetra4cuda36_GLOBAL__N__c6d235b8_4_k_cu_63caf70520generate_rays_kernelEPfS3_PKfS5_ffffii_param_9];
	mov.u32 	%r6, %ctaid.x;
	mov.u32 	%r7, %ntid.x;
	mov.u32 	%r8, %tid.x;
	mad.lo.s32 	%r1, %r6, %r7, %r8;
	mov.u32 	%r9, %ctaid.y;
	mov.u32 	%r10, %ntid.y;
	mov.u32 	%r11, %tid.y;
	mad.lo.s32 	%r12, %r9, %r10, %r11;
	setp.ge.s32 	%p1, %r1, %r3;
	setp.ge.s32 	%p2, %r12, %r4;
	or.pred  	%p3, %p1, %p2;
	@%p3 bra 	$L__BB0_2;
	ld.param.u64 	%rd13, [_ZN3lfs5tetra4cuda36_GLOBAL__N__c6d235b8_4_k_cu_63caf70520generate_rays_kernelEPfS3_PKfS5_ffffii_param_2];
	ld.param.u64 	%rd12, [_ZN3lfs5tetra4cuda36_GLOBAL__N__c6d235b8_4_k_cu_63caf70520generate_rays_kernelEPfS3_PKfS5_ffffii_param_0];
	cvta.to.global.u64 	%rd5, %rd13;
	cvta.to.global.u64 	%rd6, %rd4;
	cvta.to.global.u64 	%rd7, %rd12;
	cvta.to.global.u64 	%rd8, %rd2;
	mad.lo.s32 	%r13, %r3, %r12, %r1;
	cvt.rn.f32.s32 	%f5, %r1;
	sub.f32 	%f6, %f5, %f3;
	div.rn.f32 	%f7, %f6, %f1;
	cvt.rn.f32.u32 	%f8, %r12;
	sub.f32 	%f9, %f8, %f4;
	div.rn.f32 	%f10, %f9, %f2;
	ld.global.nc.f32 	%f11, [%rd5];
	ld.global.nc.f32 	%f12, [%rd5+12];
	mul.f32 	%f13, %f10, %f12;
	fma.rn.f32 	%f14, %f7, %f11, %f13;
	ld.global.nc.f32 	%f15, [%rd5+24];
	add.f32 	%f16, %f15, %f14;
	ld.global.nc.f32 	%f17, [%rd5+4];
	ld.global.nc.f32 	%f18, [%rd5+16];
	mul.f32 	%f19, %f10, %f18;
	fma.rn.f32 	%f20, %f7, %f17, %f19;
	ld.global.nc.f32 	%f21, [%rd5+28];
	add.f32 	%f22, %f21, %f20;
	ld.global.nc.f32 	%f23, [%rd5+8];
	ld.global.nc.f32 	%f24, [%rd5+20];
	mul.f32 	%f25, %f10, %f24;
	fma.rn.f32 	%f26, %f7, %f23, %f25;
	ld.global.nc.f32 	%f27, [%rd5+32];
	add.f32 	%f28, %f27, %f26;
	mul.f32 	%f29, %f22, %f22;
	fma.rn.f32 	%f30, %f16, %f16, %f29;
	fma.rn.f32 	%f31, %f28, %f28, %f30;
	rsqrt.approx.f32 	%f32, %f31;
	mul.f32 	%f33, %f16, %f32;
	mul.f32 	%f34, %f22, %f32;
	mul.f32 	%f35, %f32, %f28;
	ld.global.nc.f32 	%f36, [%rd6];
	ld.global.nc.f32 	%f37, [%rd6+4];
	neg.f32 	%f38, %f37;
	ld.global.nc.f32 	%f39, [%rd6+8];
	mul.f32 	%f40, %f12, %f38;
	mul.f32 	%f41, %f36, %f11;
	sub.f32 	%f42, %f40, %f41;
	mul.f32 	%f43, %f39, %f15;
	sub.f32 	%f44, %f42, %f43;
	mul.f32 	%f45, %f18, %f38;
	mul.f32 	%f46, %f36, %f17;
	sub.f32 	%f47, %f45, %f46;
	mul.f32 	%f48, %f39, %f21;
	sub.f32 	%f49, %f47, %f48;
	mul.f32 	%f50, %f24, %f38;
	mul.f32 	%f51, %f36, %f23;
	sub.f32 	%f52, %f50, %f51;
	mul.f32 	%f53, %f39, %f27;
	sub.f32 	%f54, %f52, %f53;
	mul.lo.s32 	%r14, %r13, 3;
	mul.wide.s32 	%rd9, %r14, 4;
	add.s64 	%rd10, %rd7, %rd9;
	st.global.f32 	[%rd10], %f44;
	st.global.f32 	[%rd10+4], %f49;
	st.global.f32 	[%rd10+8], %f54;
	add.s64 	%rd11, %rd8, %rd9;
	st.global.f32 	[%rd11], %f33;
	st.global.f32 	[%rd11+4], %f34;
	st.global.f32 	[%rd11+8], %f35;
$L__BB0_2:
	ret;

}
.entry _ZN3lfs5tetra4cuda36_GLOBAL__N__c6d235b8_4_k_cu_63caf70534generate_rays_shared_origin_kernelEPfS3_PKffffffffii(
	.param .u64 .ptr .align 1 _ZN3lfs5tetra4cuda36_GLOBAL__N__c6d235b8_4_k_cu_63caf70534generate_rays_shared_origin_kernelEPfS3_PKffffffffii_param_0,
	.param .u64 .ptr .align 1 _ZN3lfs5tetra4cuda36_GLOBAL__N__c6d235b8_4_k_cu_63caf70534generate_rays_shared_origin_kernelEPfS3_PKffffffffii_param_1,
	.param .u64 .ptr .align 1 _ZN3lfs5tetra4cuda36_GLOBAL__N__c6d235b8_4_k_cu_63caf70534generate_rays_shared_origin_kernelEPfS3_PKffffffffii_param_2,
	.param .f32 _ZN3lfs5tetra4cuda36_GLOBAL__N__c6d235b8_4_k_cu_63caf70534generate_rays_shared_origin_kernelEPfS3_PKffffffffii_param_3,
	.param .f32 _ZN3lfs5tetra4cuda36_GLOBAL__N__c6d235b8_4_k_cu_63caf70534generate_rays_shared_origin_kernelEPfS3_PKffffffffii_param_4,
	.param .f32 _ZN3lfs5tetra4cuda36_GLOBAL__N__c6d235b8_4_k_cu_63caf70534generate_rays_shared_origin_kernelEPfS3_PKffffffffii_param_5,
	.param .f32 _ZN3lfs5tetra4cuda36_GLOBAL__N__c6d235b8_4_k_cu_63caf70534generate_rays_shared_origin_kernelEPfS3_PKffffffffii_param_6,
	.param .f32 _ZN3lfs5tetra4cuda36_GLOBAL__N__c6d235b8_4_k_cu_63caf70534generate_rays_shared_origin_kernelEPfS3_PKffffffffii_param_7,
	.param .f32 _ZN3lfs5tetra4cuda36_GLOBAL__N__c6d235b8_4_k_cu_63caf70534generate_rays_shared_origin_kernelEPfS3_PKffffffffii_param_8,
	.param .f32 _ZN3lfs5tetra4cuda36_GLOBAL__N__c6d235b8_4_k_cu_63caf70534generate_rays_shared_origin_kernelEPfS3_PKffffffffii_param_9,
	.param .u32 _ZN3lfs5tetra4cuda36_GLOBAL__N__c6d235b8_4_k_cu_63caf70534generate_rays_shared_origin_kernelEPfS3_PKffffffffii_param_10,
	.param .u32 _ZN3lfs5tetra4cuda36_GLOBAL__N__c6d235b8_4_k_cu_63caf70534generate_rays_shared_origin_kernelEPfS3_PKffffffffii_param_11
)
{
	.reg .pred 	%p<4>;
	.reg .b32 	%r<15>;
	.reg .b32 	%f<39>;
	.reg .b64 	%rd<10>;

	ld.param.u64 	%rd1, [_ZN3lfs5tetra4cuda36_GLOBAL__N__c6d235b8_4_k_cu_63caf70534generate_rays_shared_origin_kernelEPfS3_PKffffffffii_param_0];
	ld.param.u64 	%rd2, [_ZN3lfs5tetra4cuda36_GLOBAL__N__c6d235b8_4_k_cu_63caf70534generate_rays_shared_origin_kernelEPfS3_PKffffffffii_param_1];
	ld.param.u64 	%rd3, [_ZN3lfs5tetra4cuda36_GLOBAL__N__c6d235b8_4_k_cu_63caf70534generate_rays_shared_origin_kernelEPfS3_PKffffffffii_param_2];
	ld.param.f32 	%f1, [_ZN3lfs5tetra4cuda36_GLOBAL__N__c6d235b8_4_k_cu_63caf70534generate_rays_shared_origin_kernelEPfS3_PKffffffffii_param_3];
	ld.param.f32 	%f2, [_ZN3lfs5tetra4cuda36_GLOBAL__N__c6d235b8_4_k_cu_63caf70534generate_rays_shared_origin_kernelEPfS3_PKffffffffii_param_4];
	ld.param.f32 	%f3, [_ZN3lfs5tetra4cuda36_GLOBAL__N__c6d235b8_4_k_cu_63caf70534generate_rays_shared_origin_kernelEPfS3_PKffffffffii_param_5];
	ld.param.f32 	%f4, [_ZN3lfs5tetra4cuda36_GLOBAL__N__c6d235b8_4_k_cu_63caf70534generate_rays_shared_origin_kernelEPfS3_PKffffffffii_param_6];
	ld.param.f32 	%f5, [_ZN3lfs5tetra4cuda36_GLOBAL__N__c6d235b8_4_k_cu_63caf70534generate_rays_shared_origin_kernelEPfS3_PKffffffffii_param_7];
	ld.param.f32 	%f6, [_ZN3lfs5tetra4cuda36_GLOBAL__N__c6d235b8_4_k_cu_63caf70534generate_rays_shared_origin_kernelEPfS3_PKffffffffii_param_8];
	ld.param.f32 	%f7, [_ZN3lfs5tetra4cuda36_GLOBAL__N__c6d235b8_4_k_cu_63caf70534generate_rays_shared_origin_kernelEPfS3_PKffffffffii_param_9];
	ld.param.u32 	%r3, [_ZN3lfs5tetra4cuda36_GLOBAL__N__c6d235b8_4_k_cu_63caf70534generate_rays_shared_origin_kernelEPfS3_PKffffffffii_param_10];
	ld.param.u32 	%r4, [_ZN3lfs5tetra4cuda36_GLOBAL__N__c6d235b8_4_k_cu_63caf70534generate_rays_shared_origin_kernelEPfS3_PKffffffffii_param_11];
	mov.u32 	%r6, %ctaid.x;
	mov.u32 	%r7, %ntid.x;
	mov.u32 	%r8, %tid.x;
	mad.lo.s32 	%r1, %r6, %r7, %r8;
	mov.u32 	%r9, %ctaid.y;
	mov.u32 	%r10, %ntid.y;
	mov.u32 	%r11, %tid.y;
	mad.lo.s32 	%r12, %r9, %r10, %r11;
	setp.ge.s32 	%p1, %r1, %r3;
	setp.ge.s32 	%p2, %r12, %r4;
	or.pred  	%p3, %p1, %p2;
	@%p3 bra 	$L__BB1_2;
	cvta.to.global.u64 	%rd4, %rd3;
	cvta.to.global.u64 	%rd5, %rd1;
	cvta.to.global.u64 	%rd6, %rd2;
	mad.lo.s32 	%r13, %r3, %r12, %r1;
	cvt.rn.f32.s32 	%f8, %r1;
	sub.f32 	%f9, %f8, %f6;
	div.rn.f32 	%f10, %f9, %f4;
	cvt.rn.f32.u32 	%f11, %r12;
	sub.f32 	%f12, %f11, %f7;
	div.rn.f32 	%f13, %f12, %f5;
	ld.global.nc.f32 	%f14, [%rd4];
	ld.global.nc.f32 	%f15, [%rd4+12];
	mul.f32 	%f16, %f13, %f15;
	fma.rn.f32 	%f17, %f10, %f14, %f16;
	ld.global.nc.f32 	%f18, [%rd4+24];
	add.f32 	%f19, %f18, %f17;
	ld.global.nc.f32 	%f20, [%rd4+4];
	ld.global.nc.f32 	%f21, [%rd4+16];
	mul.f32 	%f22, %f13, %f21;
	fma.rn.f32 	%f23, %f10, %f20, %f22;
	ld.global.nc.f32 	%f24, [%rd4+28];
	add.f32 	%f25, %f24, %f23;
	ld.global.nc.f32 	%f26, [%rd4+8];
	ld.global.nc.f32 	%f27, [%rd4+20];
	mul.f32 	%f28, %f13, %f27;
	fma.rn.f32 	%f29, %f10, %f26, %f28;
	ld.global.nc.f32 	%f30, [%rd4+32];
	add.f32 	%f31, %f30, %f29;
	mul.f32 	%f32, %f25, %f25;
	fma.rn.f32 	%f33, %f19, %f19, %f32;
	fma.rn.f32 	%f34, %f31, %f31, %f33;
	rsqrt.approx.f32 	%f35, %f34;
	mul.f32 	%f36, %f19, %f35;
	mul.f32 	%f37, %f25, %f35;
	mul.f32 	%f38, %f35, %f31;
	mul.lo.s32 	%r14, %r13, 3;
	mul.wide.s32 	%rd7, %r14, 4;
	add.s64 	%rd8, %rd5, %rd7;
	st.global.f32 	[%rd8], %f1;
	st.global.f32 	[%rd8+4], %f2;
	st.global.f32 	[%rd8+8], %f3;
	add.s64 	%rd9, %rd6, %rd7;
	st.global.f32 	[%rd9], %f36;
	st.global.f32 	[%rd9+4], %f37;
	st.global.f32 	[%rd9+8], %f38;
$L__BB1_2:
	ret;

}
.entry _ZN3lfs5tetra4cuda36_GLOBAL__N__c6d235b8_4_k_cu_63caf70526generate_rays_batch_kernelEPfS3_PKiPKfS7_ffffi(
	.param .u64 .ptr .align 1 _ZN3lfs5tetra4cuda36_GLOBAL__N__c6d235b8_4_k_cu_63caf70526generate_rays_batch_kernelEPfS3_PKiPKfS7_ffffi_param_0,
	.param .u64 .ptr .align 1 _ZN3lfs5tetra4cuda36_GLOBAL__N__c6d235b8_4_k_cu_63caf70526generate_rays_batch_kernelEPfS3_PKiPKfS7_ffffi_param_1,
	.param .u64 .ptr .align 1 _ZN3lfs5tetra4cuda36_GLOBAL__N__c6d235b8_4_k_cu_63caf70526generate_rays_batch_kernelEPfS3_PKiPKfS7_ffffi_param_2,
	.param .u64 .ptr .align 1 _ZN3lfs5tetra4cuda36_GLOBAL__N__c6d235b8_4_k_cu_63caf70526generate_rays_batch_kernelEPfS3_PKiPKfS7_ffffi_param_3,
	.param .u64 .ptr .align 1 _ZN3lfs5tetra4cuda36_GLOBAL__N__c6d235b8_4_k_cu_63caf70526generate_rays_batch_kernelEPfS3_PKiPKfS7_ffffi_param_4,
	.param .f32 _ZN3lfs5tetra4cuda36_GLOBAL__N__c6d235b8_4_k_cu_63caf70526generate_rays_batch_kernelEPfS3_PKiPKfS7_ffffi_param_5,
	.param .f32 _ZN3lfs5tetra4cuda36_GLOBAL__N__c6d235b8_4_k_cu_63caf70526generate_rays_batch_kernelEPfS3_PKiPKfS7_ffffi_param_6,
	.param .f32 _ZN3lfs5tetra4cuda36_GLOBAL__N__c6d235b8_4_k_cu_63caf70526generate_rays_batch_kernelEPfS3_PKiPKfS7_ffffi_param_7,
	.param .f32 _ZN3lfs5tetra4cuda36_GLOBAL__N__c6d235b8_4_k_cu_63caf70526generate_rays_batch_kernelEPfS3_PKiPKfS7_ffffi_param_8,
	.param .u32 _ZN3lfs5tetra4cuda36_GLOBAL__N__c6d235b8_4_k_cu_63caf70526generate_rays_batch_kernelEPfS3_PKiPKfS7_ffffi_param_9
)
{
	.reg .pred 	%p<2>;
	.reg .b32 	%r<10>;
	.reg .b32 	%f<55>;
	.reg .b64 	%rd<19>;

	ld.param.u64 	%rd4, [_ZN3lfs5tetra4cuda36_GLOBAL__N__c6d235b8_4_k_cu_63caf70526generate_rays_batch_kernelEPfS3_PKiPKfS7_ffffi_param_3];
	ld.param.u64 	%rd5, [_ZN3lfs5tetra4cuda36_GLOBAL__N__c6d235b8_4_k_cu_63caf70526generate_rays_batch_kernelEPfS3_PKiPKfS7_ffffi_param_4];
	ld.param.f32 	%f1, [_ZN3lfs5tetra4cuda36_GLOBAL__N__c6d235b8_4_k_cu_63caf70526generate_rays_batch_kernelEPfS3_PKiPKfS7_ffffi_param_5];
	ld.param.f32 	%f2, [_ZN3lfs5tetra4cuda36_GLOBAL__N__c6d235b8_4_k_cu_63caf70526generate_rays_batch_kernelEPfS3_PKiPKfS7_ffffi_param_6];
	ld.param.f32 	%f3, [_ZN3lfs5tetra4cuda36_GLOBAL__N__c6d235b8_4_k_cu_63caf70526generate_rays_batch_kernelEPfS3_PKiPKfS7_ffffi_param_7];
	ld.param.f32 	%f4, [_ZN3lfs5tetra4cuda36_GLOBAL__N__c6d235b8_4_k_cu_63caf70526generate_rays_batch_kernelEPfS3_PKiPKfS7_ffffi_param_8];
	ld.param.u32 	%r2, [_ZN3lfs5tetra4cuda36_GLOBAL__N__c6d235b8_4_k_cu_63caf70526generate_rays_batch_kernelEPfS3_PKiPKfS7_ffffi_param_9];
	mov.u32 	%r3, %ctaid.x;
	mov.u32 	%r4, %ntid.x;
	mov.u32 	%r5, %tid.x;
	mad.lo.s32 	%r1, %r3, %r4, %r5;
	setp.ge.s32 	%p1, %r1, %r2;
	@%p1 bra 	$L__BB2_2;
	ld.param.u64 	%rd18, [_ZN3lfs5tetra4cuda36_GLOBAL__N__c6d235b8_4_k_cu_63caf70526generate_rays_batch_kernelEPfS3_PKiPKfS7_ffffi_param_2];
	ld.param.u64 	%rd17, [_ZN3lfs5tetra4cuda36_GLOBAL__N__c6d235b8_4_k_cu_63caf70526generate_rays_batch_kernelEPfS3_PKiPKfS7_ffffi_param_1];
	ld.param.u64 	%rd16, [_ZN3lfs5tetra4cuda36_GLOBAL__N__c6d235b8_4_k_cu_63caf70526generate_rays_batch_kernelEPfS3_PKiPKfS7_ffffi_param_0];
	cvta.to.global.u64 	%rd6, %rd18;
	cvta.to.global.u64 	%rd7, %rd4;
	cvta.to.global.u64 	%rd8, %rd5;
	cvta.to.global.u64 	%rd9, %rd16;
	cvta.to.global.u64 	%rd10, %rd17;
	shl.b32 	%r6, %r1, 1;
	mul.wide.s32 	%rd11, %r6, 4;
	add.s64 	%rd12, %rd6, %rd11;
	ld.global.nc.u32 	%r7, [%rd12];
	ld.global.nc.u32 	%r8, [%rd12+4];
	cvt.rn.f32.s32 	%f5, %r7;
	sub.f32 	%f6, %f5, %f3;
	div.rn.f32 	%f7, %f6, %f1;
	cvt.rn.f32.s32 	%f8, %r8;
	sub.f32 	%f9, %f8, %f4;
	div.rn.f32 	%f10, %f9, %f2;
	ld.global.nc.f32 	%f11, [%rd7];
	ld.global.nc.f32 	%f12, [%rd7+12];
	mul.f32 	%f13, %f12, %f10;
	fma.rn.f32 	%f14, %f11, %f7, %f13;
	ld.global.nc.f32 	%f15, [%rd7+24];
	add.f32 	%f16, %f15, %f14;
	ld.global.nc.f32 	%f17, [%rd7+4];
	ld.global.nc.f32 	%f18, [%rd7+16];
	mul.f32 	%f19, %f10, %f18;
	fma.rn.f32 	%f20, %f7, %f17, %f19;
	ld.global.nc.f32 	%f21, [%rd7+28];
	add.f32 	%f22, %f21, %f20;
	ld.global.nc.f32 	%f23, [%rd7+8];
	ld.global.nc.f32 	%f24, [%rd7+20];
	mul.f32 	%f25, %f10, %f24;
	fma.rn.f32 	%f26, %f7, %f23, %f25;
	ld.global.nc.f32 	%f27, [%rd7+32];
	add.f32 	%f28, %f27, %f26;
	mul.f32 	%f29, %f22, %f22;
	fma.rn.f32 	%f30, %f16, %f16, %f29;
	fma.rn.f32 	%f31, %f28, %f28, %f30;
	rsqrt.approx.f32 	%f32, %f31;
	mul.f32 	%f33, %f16, %f32;
	mul.f32 	%f34, %f22, %f32;
	mul.f32 	%f35, %f32, %f28;
	ld.global.nc.f32 	%f36, [%rd8];
	ld.global.nc.f32 	%f37, [%rd8+4];
	neg.f32 	%f38, %f37;
	ld.global.nc.f32 	%f39, [%rd8+8];
	mul.f32 	%f40, %f12, %f38;
	mul.f32 	%f41, %f36, %f11;
	sub.f32 	%f42, %f40, %f41;
	mul.f32 	%f43, %f39, %f15;
	sub.f32 	%f44, %f42, %f43;
	mul.f32 	%f45, %f18, %f38;
	mul.f32 	%f46, %f36, %f17;
	sub.f32 	%f47, %f45, %f46;
	mul.f32 	%f48, %f39, %f21;
	sub.f32 	%f49, %f47, %f48;
	mul.f32 	%f50, %f24, %f38;
	mul.f32 	%f51, %f36, %f23;
	sub.f32 	%f52, %f50, %f51;
	mul.f32 	%f53, %f39, %f27;
	sub.f32 	%f54, %f52, %f53;
	mul.lo.s32 	%r9, %r1, 3;
	mul.wide.s32 	%rd13, %r9, 4;
	add.s64 	%rd14, %rd9, %rd13;
	st.global.f32 	[%rd14], %f44;
	st.global.f32 	[%rd14+4], %f49;
	st.global.f32 	[%rd14+8], %f54;
	add.s64 	%rd15, %rd10, %rd13;
	st.global.f32 	[%rd15], %f33;
	st.global.f32 	[%rd15+4], %f34;
	st.global.f32 	[%rd15+8], %f35;
$L__BB2_2:
	ret;

}


// ===== COMPILED SASS (sm_100) =====

	.target	sm_100

	.elftype	@"ET_EXEC"


//--------------------- .note.nv.tkinfo           --------------------------
	.section	.note.nv.tkinfo,"",@"SHT_NOTE"
	.sectionflags	@"SHF_NOTE_NV_TKINFO"
	.tkinfo
        /*0018*/ 	.word	0x00000002
        /*0030*/ 	.string	""
        /*0030*/ 	.string	"ptxas"
        /*0030*/ 	.string	"Cuda compilation tools, release 13.0, V13.0.88"
        /*0030*/ 	.string	"Build cuda_13.0.r13.0/compiler.36424714_0"
        /*0030*/ 	.string	"-arch sm_100 -m 64 "



//--------------------- .note.nv.cuinfo           --------------------------
	.section	.note.nv.cuinfo,"",@"SHT_NOTE"
	.sectionflags	@"SHF_NOTE_NV_CUINFO"
        /*0018*/ 	.short	0x0002
        /*001a*/ 	.short	0x0064
        /*001c*/ 	.short	0x0082
	.zero		2


//--------------------- .nv.info                  --------------------------
	.section	.nv.info,"",@"SHT_CUDA_INFO"
	.align	4


	//----- nvinfo : EIATTR_REGCOUNT
	.align		4
        /*0000*/ 	.byte	0x04, 0x2f
        /*0002*/ 	.short	(.L_1 - .L_0)
	.align		4
.L_0:
        /*0004*/ 	.word	index@(_ZN3lfs5tetra4cuda36_GLOBAL__N__c6d235b8_4_k_cu_63caf70520generate_rays_kernelEPfS3_PKfS5_ffffii)
        /*0008*/ 	.word	0x0000001a


	//----- nvinfo : EIATTR_FRAME_SIZE
	.align		4
.L_1:
        /*000c*/ 	.byte	0x04, 0x11
        /*000e*/ 	.short	(.L_3 - .L_2)
	.align		4
.L_2:
        /*0010*/ 	.word	index@($__internal_2_$__cuda_sm3x_div_rn_noftz_f32_slowpath)
        /*0014*/ 	.word	0x00000000


	//----- nvinfo : EIATTR_FRAME_SIZE
	.align		4
.L_3:
        /*0018*/ 	.byte	0x04, 0x11
        /*001a*/ 	.short	(.L_5 - .L_4)
	.align		4
.L_4:
        /*001c*/ 	.word	index@(_ZN3lfs5tetra4cuda36_GLOBAL__N__c6d235b8_4_k_cu_63caf70520generate_rays_kernelEPfS3_PKfS5_ffffii)
        /*0020*/ 	.word	0x00000000


	//----- nvinfo : EIATTR_REGCOUNT
	.align		4
.L_5:
        /*0024*/ 	.byte	0x04, 0x2f
        /*0026*/ 	.short	(.L_7 - .L_6)
	.align		4
.L_6:
        /*0028*/ 	.word	index@(_ZN3lfs5tetra4cuda36_GLOBAL__N__c6d235b8_4_k_cu_63caf70534generate_rays_shared_origin_kernelEPfS3_PKffffffffii)
        /*002c*/ 	.word	0x00000016


	//----- nvinfo : EIATTR_FRAME_SIZE
	.align		4
.L_7:
        /*0030*/ 	.byte	0x04, 0x11
        /*0032*/ 	.short	(.L_9 - .L_8)
	.align		4
.L_8:
        /*0034*/ 	.word	index@($__internal_1_$__cuda_sm3x_div_rn_noftz_f32_slowpath)
        /*0038*/ 	.word	0x00000000


	//----- nvinfo : EIATTR_FRAME_SIZE
	.align		4
.L_9:
        /*003c*/ 	.byte	0x04, 0x11
        /*003e*/ 	.short	(.L_11 - .L_10)
	.align		4
.L_10:
        /*0040*/ 	.word	index@(_ZN3lfs5tetra4cuda36_GLOBAL__N__c6d235b8_4_k_cu_63caf70534generate_rays_shared_origin_kernelEPfS3_PKffffffffii)
        /*0044*/ 	.word	0x00000000


	//----- nvinfo : EIATTR_REGCOUNT
	.align		4
.L_11:
        /*0048*/ 	.byte	0x04, 0x2f
        /*004a*/ 	.short	(.L_13 - .L_12)
	.align		4
.L_12:
        /*004c*/ 	.word	index@(_ZN3lfs5tetra4cuda36_GLOBAL__N__c6d235b8_4_k_cu_63caf70526generate_rays_batch_kernelEPfS3_PKiPKfS7_ffffi)
        /*0050*/ 	.word	0x0000001a


	//----- nvinfo : EIATTR_FRAME_SIZE
	.align		4
.L_13:
        /*0054*/ 	.byte	0x04, 0x11
        /*0056*/ 	.short	(.L_15 - .L_14)
	.align		4
.L_14:
        /*0058*/ 	.word	index@($__internal_0_$__cuda_sm3x_div_rn_noftz_f32_slowpath)
        /*005c*/ 	.word	0x00000000


	//----- nvinfo : EIATTR_FRAME_SIZE
	.align		4
.L_15:
        /*0060*/ 	.byte	0x04, 0x11
        /*0062*/ 	.short	(.L_17 - .L_16)
	.align		4
.L_16:
        /*0064*/ 	.word	index@(_ZN3lfs5tetra4cuda36_GLOBAL__N__c6d235b8_4_k_cu_63caf70526generate_rays_batch_kernelEPfS3_PKiPKfS7_ffffi)
        /*0068*/ 	.word	0x00000000


	//----- nvinfo : EIATTR_MIN_STACK_SIZE
	.align		4
.L_17:
        /*006c*/ 	.byte	0x04, 0x12
        /*006e*/ 	.short	(.L_19 - .L_18)
	.align		4
.L_18:
        /*0070*/ 	.word	index@(_ZN3lfs5tetra4cuda36_GLOBAL__N__c6d235b8_4_k_cu_63caf70526generate_rays_batch_kernelEPfS3_PKiPKfS7_ffffi)
        /*0074*/ 	.word	0x00000000


	//----- nvinfo : EIATTR_MIN_STACK_SIZE
	.align		4
.L_19:
        /*0078*/ 	.byte	0x04, 0x12
        /*007a*/ 	.short	(.L_21 - .L_20)
	.align		4
.L_20:
        /*007c*/ 	.word	index@(_ZN3lfs5tetra4cuda36_GLOBAL__N__c6d235b8_4_k_cu_63caf70534generate_rays_shared_origin_kernelEPfS3_PKffffffffii)
        /*0080*/ 	.word	0x00000000


	//----- nvinfo : EIATTR_MIN_STACK_SIZE
	.align		4
.L_21:
        /*0084*/ 	.byte	0x04, 0x12
        /*0086*/ 	.short	(.L_23 - .L_22)
	.align		4
.L_22:
        /*0088*/ 	.word	index@(_ZN3lfs5tetra4cuda36_GLOBAL__N__c6d235b8_4_k_cu_63caf70520generate_rays_kernelEPfS3_PKfS5_ffffii)
        /*008c*/ 	.word	0x00000000
.L_23:


//--------------------- .nv.compat                --------------------------
	.section	.nv.compat,"",@"SHT_CUDA_COMPAT_INFO"
	.align	4
        /*0000*/ 	.byte	0x02, 0x09, 0x00, 0x00, 0x02, 0x02, 0x01, 0x00, 0x02, 0x05, 0x05, 0x00, 0x03, 0x07, 0x01, 0x01
        /*0010*/ 	.byte	0x02, 0x03, 0x00, 0x00, 0x02, 0x06, 0x01, 0x00, 0x04, 0x0b, 0x08, 0x00, 0x01, 0x00, 0x00, 0x00
        /*0020*/ 	.byte	0x00, 0x00, 0x00, 0x00


//--------------------- .nv.info._ZN3lfs5tetra4cuda36_GLOBAL__N__c6d235b8_4_k_cu_63caf70526generate_rays_batch_kernelEPfS3_PKiPKfS7_ffffi --------------------------
	.section	.nv.info._ZN3lfs5tetra4cuda36_GLOBAL__N__c6d235b8_4_k_cu_63caf70526generate_rays_batch_kernelEPfS3_PKiPKfS7_ffffi,"",@"SHT_CUDA_INFO"
	.sectionflags	@""
	.align	4


	//----- nvinfo : EIATTR_CUDA_API_VERSION
	.align		4
        /*0000*/ 	.byte	0x04, 0x37
        /*0002*/ 	.short	(.L_25 - .L_24)
.L_24:
        /*0004*/ 	.word	0x00000082


	//----- nvinfo : EIATTR_KPARAM_INFO
	.align		4
.L_25:
        /*0008*/ 	.byte	0x04, 0x17
        /*000a*/ 	.short	(.L_27 - .L_26)
.L_26:
        /*000c*/ 	.word	0x00000000
        /*0010*/ 	.short	0x0009
        /*0012*/ 	.short	0x0038
        /*0014*/ 	.byte	0x00, 0xf0, 0x11, 0x00


	//----- nvinfo : EIATTR_KPARAM_INFO
	.align		4
.L_27:
        /*0018*/ 	.byte	0x04, 0x17
        /*001a*/ 	.short	(.L_29 - .L_28)
.L_28:
        /*001c*/ 	.word	0x00000000
        /*0020*/ 	.short	0x0008
        /*0022*/ 	.short	0x0034
        /*0024*/ 	.byte	0x00, 0xf0, 0x11, 0x00


	//----- nvinfo : EIATTR_KPARAM_INFO
	.align		4
.L_29:
        /*0028*/ 	.byte	0x04, 0x17
        /*002a*/ 	.short	(.L_31 - .L_30)
.L_30:
        /*002c*/ 	.word	0x00000000
        /*0030*/ 	.short	0x0007
        /*0032*/ 	.short	0x0030
        /*0034*/ 	.byte	0x00, 0xf0, 0x11, 0x00


	//----- nvinfo : EIATTR_KPARAM_INFO
	.align		4
.L_31:
        /*0038*/ 	.byte	0x04, 0x17
        /*003a*/ 	.short	(.L_33 - .L_32)
.L_32:
        /*003c*/ 	.word	0x00000000
        /*0040*/ 	.short	0x0006
        /*0042*/ 	.short	0x002c
        /*0044*/ 	.byte	0x00, 0xf0, 0x11, 0x00


	//----- nvinfo : EIATTR_KPARAM_INFO
	.align		4
.L_33:
        /*0048*/ 	.byte	0x04, 0x17
        /*004a*/ 	.short	(.L_35 - .L_34)
.L_34:
        /*004c*/ 	.word	0x00000000
        /*0050*/ 	.short	0x0005
        /*0052*/ 	.short	0x0028
        /*0054*/ 	.byte	0x00, 0xf0, 0x11, 0x00


	//----- nvinfo : EIATTR_KPARAM_INFO
	.align		4
.L_35:
        /*0058*/ 	.byte	0x04, 0x17
        /*005a*/ 	.short	(.L_37 - .L_36)
.L_36:
        /*005c*/ 	.word	0x00000000
        /*0060*/ 	.short	0x0004
        /*0062*/ 	.short	0x0020
        /*0064*/ 	.byte	0x00, 0xf5, 0x21, 0x00


	//----- nvinfo : EIATTR_KPARAM_INFO
	.align		4
.L_37:
        /*0068*/ 	.byte	0x04, 0x17
        /*006a*/ 	.short	(.L_39 - .L_38)
.L_38:
        /*006c*/ 	.word	0x00000000
        /*0070*/ 	.short	0x0003
        /*0072*/ 	.short	0x0018
        /*0074*/ 	.byte	0x00, 0xf5, 0x21, 0x00


	//----- nvinfo : EIATTR_KPARAM_INFO
	.align		4
.L_39:
        /*0078*/ 	.byte	0x04, 0x17
        /*007a*/ 	.short	(.L_41 - .L_40)
.L_40:
        /*007c*/ 	.word	0x00000000
        /*0080*/ 	.short	0x0002
        /*0082*/ 	.short	0x0010
        /*0084*/ 	.byte	0x00, 0xf5, 0x21, 0x00


	//----- nvinfo : EIATTR_KPARAM_INFO
	.align		4
.L_41:
        /*0088*/ 	.byte	0x04, 0x17
        /*008a*/ 	.short	(.L_43 - .L_42)
.L_42:
        /*008c*/ 	.word	0x00000000
        /*0090*/ 	.short	0x0001
        /*0092*/ 	.short	0x0008
        /*0094*/ 	.byte	0x00, 0xf5, 0x21, 0x00


	//----- nvinfo : EIATTR_KPARAM_INFO
	.align		4
.L_43:
        /*0098*/ 	.byte	0x04, 0x17
        /*009a*/ 	.short	(.L_45 - .L_44)
.L_44:
        /*009c*/ 	.word	0x00000000
        /*00a0*/ 	.short	0x0000
        /*00a2*/ 	.short	0x0000
        /*00a4*/ 	.byte	0x00, 0xf5, 0x21, 0x00


	//----- nvinfo : EIATTR_SPARSE_MMA_MASK
	.align		4
.L_45:
        /*00a8*/ 	.byte	0x03, 0x50
        /*00aa*/ 	.short	0x0000


	//----- nvinfo : EIATTR_MAXREG_COUNT
	.align		4
        /*00ac*/ 	.byte	0x03, 0x1b
        /*00ae*/ 	.short	0x00ff


	//----- nvinfo : EIATTR_MERCURY_ISA_VERSION
	.align		4
        /*00b0*/ 	.byte	0x03, 0x5f
        /*00b2*/ 	.short	0x0101


	//----- nvinfo : EIATTR_VRC_CTA_INIT_COUNT
	.align		4
        /*00b4*/ 	.byte	0x02, 0x4a
	.zero		1
	.zero		1


	//----- nvinfo : EIATTR_EXIT_INSTR_OFFSETS
	.align		4
        /*00b8*/ 	.byte	0x04, 0x1c
        /*00ba*/ 	.short	(.L_47 - .L_46)


	//   ....[0]....
.L_46:
        /*00bc*/ 	.word	0x00000070


	//   ....[1]....
        /*00c0*/ 	.word	0x00000690


	//----- nvinfo : EIATTR_CRS_STACK_SIZE
	.align		4
.L_47:
        /*00c4*/ 	.byte	0x04, 0x1e
        /*00c6*/ 	.short	(.L_49 - .L_48)
.L_48:
        /*00c8*/ 	.word	0x00000000


	//----- nvinfo : EIATTR_CBANK_PARAM_SIZE
	.align		4
.L_49:
        /*00cc*/ 	.byte	0x03, 0x19
        /*00ce*/ 	.short	0x003c


	//----- nvinfo : EIATTR_PARAM_CBANK
	.align		4
        /*00d0*/ 	.byte	0x04, 0x0a
        /*00d2*/ 	.short	(.L_51 - .L_50)
	.align		4
.L_50:
        /*00d4*/ 	.word	index@(.nv.constant0._ZN3lfs5tetra4cuda36_GLOBAL__N__c6d235b8_4_k_cu_63caf70526generate_rays_batch_kernelEPfS3_PKiPKfS7_ffffi)
        /*00d8*/ 	.short	0x0380
        /*00da*/ 	.short	0x003c


	//----- nvinfo : EIATTR_SW_WAR
	.align		4
.L_51:
        /*00dc*/ 	.byte	0x04, 0x36
        /*00de*/ 	.short	(.L_53 - .L_52)
.L_52:
        /*00e0*/ 	.word	0x00000008
.L_53:


//--------------------- .nv.info._ZN3lfs5tetra4cuda36_GLOBAL__N__c6d235b8_4_k_cu_63caf70534generate_rays_shared_origin_kernelEPfS3_PKffffffffii --------------------------
	.section	.nv.info._ZN3lfs5tetra4cuda36_GLOBAL__N__c6d235b8_4_k_cu_63caf70534generate_rays_shared_origin_kernelEPfS3_PKffffffffii,"",@"SHT_CUDA_INFO"
	.sectionflags	@""
	.align	4


	//----- nvinfo : EIATTR_CUDA_API_VERSION
	.align		4
        /*0000*/ 	.byte	0x04, 0x37
        /*0002*/ 	.short	(.L_55 - .L_54)
.L_54:
        /*0004*/ 	.word	0x00000082


	//----- nvinfo : EIATTR_KPARAM_INFO
	.align		4
.L_55:
        /*0008*/ 	.byte	0x04, 0x17
        /*000a*/ 	.short	(.L_57 - .L_56)
.L_56:
        /*000c*/ 	.word	0x00000000
        /*0010*/ 	.short	0x000b
        /*0012*/ 	.short	0x0038
        /*0014*/ 	.byte	0x00, 0xf0, 0x11, 0x00


	//----- nvinfo : EIATTR_KPARAM_INFO
	.align		4
.L_57:
        /*0018*/ 	.byte	0x04, 0x17
        /*001a*/ 	.short	(.L_59 - .L_58)
.L_58:
        /*001c*/ 	.word	0x00000000
        /*0020*/ 	.short	0x000a
        /*0022*/ 	.short	0x0034
        /*0024*/ 	.byte	0x00, 0xf0, 0x11, 0x00


	//----- nvinfo : EIATTR_KPARAM_INFO
	.align		4
.L_59:
        /*0028*/ 	.byte	0x04, 0x17
        /*002a*/ 	.short	(.L_61 - .L_60)
.L_60:
        /*002c*/ 	.word	0x00000000
        /*0030*/ 	.short	0x0009
        /*0032*/ 	.short	0x0030
        /*0034*/ 	.byte	0x00, 0xf0, 0x11, 0x00


	//----- nvinfo : EIATTR_KPARAM_INFO
	.align		4
.L_61:
        /*0038*/ 	.byte	0x04, 0x17
        /*003a*/ 	.short	(.L_63 - .L_62)
.L_62:
        /*003c*/ 	.word	0x00000000
        /*0040*/ 	.short	0x0008
        /*0042*/ 	.short	0x002c
        /*0044*/ 	.byte	0x00, 0xf0, 0x11, 0x00


	//----- nvinfo : EIATTR_KPARAM_INFO
	.align		4
.L_63:
        /*0048*/ 	.byte	0x04, 0x17
        /*004a*/ 	.short	(.L_65 - .L_64)
.L_64:
        /*004c*/ 	.word	0x00000000
        /*0050*/ 	.short	0x0007
        /*0052*/ 	.short	0x0028
        /*0054*/ 	.byte	0x00, 0xf0, 0x11, 0x00


	//----- nvinfo : EIATTR_KPARAM_INFO
	.align		4
.L_65:
        /*0058*/ 	.byte	0x04, 0x17
        /*005a*/ 	.short	(.L_67 - .L_66)
.L_66:
        /*005c*/ 	.word	0x00000000
        /*0060*/ 	.short	0x0006
        /*0062*/ 	.short	0x0024
        /*0064*/ 	.byte	0x00, 0xf0, 0x11, 0x00


	//----- nvinfo : EIATTR_KPARAM_INFO
	.align		4
.L_67:
        /*0068*/ 	.byte	0x04, 0x17
        /*006a*/ 	.short	(.L_69 - .L_68)
.L_68:
        /*006c*/ 	.word	0x00000000
        /*0070*/ 	.short	0x0005
        /*0072*/ 	.short	0x0020
        /*0074*/ 	.byte	0x00, 0xf0, 0x11, 0x00


	//----- nvinfo : EIATTR_KPARAM_INFO
	.align		4
.L_69:
        /*0078*/ 	.byte	0x04, 0x17
        /*007a*/ 	.short	(.L_71 - .L_70)
.L_70:
        /*007c*/ 	.word	0x00000000
        /*0080*/ 	.short	0x0004
        /*0082*/ 	.short	0x001c
        /*0084*/ 	.byte	0x00, 0xf0, 0x11, 0x00


	//----- nvinfo : EIATTR_KPARAM_INFO
	.align		4
.L_71:
        /*0088*/ 	.byte	0x04, 0x17
        /*008a*/ 	.short	(.L_73 - .L_72)
.L_72:
        /*008c*/ 	.word	0x00000000
        /*0090*/ 	.short	0x0003
        /*0092*/ 	.short	0x0018
        /*0094*/ 	.byte	0x00, 0xf0, 0x11, 0x00


	//----- nvinfo : EIATTR_KPARAM_INFO
	.align		4
.L_73:
        /*0098*/ 	.byte	0x04, 0x17
        /*009a*/ 	.short	(.L_75 - .L_74)
.L_74:
        /*009c*/ 	.word	0x00000000
        /*00a0*/ 	.short	0x0002
        /*00a2*/ 	.short	0x0010
        /*00a4*/ 	.byte	0x00, 0xf5, 0x21, 0x00


	//----- nvinfo : EIATTR_KPARAM_INFO
	.align		4
.L_75:
        /*00a8*/ 	.byte	0x04, 0x17
        /*00aa*/ 	.short	(.L_77 - .L_76)
.L_76:
        /*00ac*/ 	.word	0x00000000
        /*00b0*/ 	.short	0x0001
        /*00b2*/ 	.short	0x0008
        /*00b4*/ 	.byte	0x00, 0xf5, 0x21, 0x00


	//----- nvinfo : EIATTR_KPARAM_INFO
	.align		4
.L_77:
        /*00b8*/ 	.byte	0x04, 0x17
        /*00ba*/ 	.short	(.L_79 - .L_78)
.L_78:
        /*00bc*/ 	.word	0x00000000
        /*00c0*/ 	.short	0x0000
        /*00c2*/ 	.short	0x0000
        /*00c4*/ 	.byte	0x00, 0xf5, 0x21, 0x00


	//----- nvinfo : EIATTR_SPARSE_MMA_MASK
	.align		4
.L_79:
        /*00c8*/ 	.byte	0x03, 0x50
        /*00ca*/ 	.short	0x0000


	//----- nvinfo : EIATTR_MAXREG_COUNT
	.align		4
        /*00cc*/ 	.byte	0x03, 0x1b
        /*00ce*/ 	.short	0x00ff


	//----- nvinfo : EIATTR_MERCURY_ISA_VERSION
	.align		4
        /*00d0*/ 	.byte	0x03, 0x5f
        /*00d2*/ 	.short	0x0101


	//----- nvinfo : EIATTR_VRC_CTA_INIT_COUNT
	.align		4
        /*00d4*/ 	.byte	0x02, 0x4a
	.zero		1
	.zero		1


	//----- nvinfo : EIATTR_EXIT_INSTR_OFFSETS
	.align		4
        /*00d8*/ 	.byte	0x04, 0x1c
        /*00da*/ 	.short	(.L_81 - .L_80)


	//   ....[0]....
.L_80:
        /*00dc*/ 	.word	0x000000d0


	//   ....[1]....
        /*00e0*/ 	.word	0x00000600


	//----- nvinfo : EIATTR_CRS_STACK_SIZE
	.align		4
.L_81:
        /*00e4*/ 	.byte	0x04, 0x1e
        /*00e6*/ 	.short	(.L_83 - .L_82)
.L_82:
        /*00e8*/ 	.word	0x00000000


	//----- nvinfo : EIATTR_CBANK_PARAM_SIZE
	.align		4
.L_83:
        /*00ec*/ 	.byte	0x03, 0x19
        /*00ee*/ 	.short	0x003c


	//----- nvinfo : EIATTR_PARAM_CBANK
	.align		4
        /*00f0*/ 	.byte	0x04, 0x0a
        /*00f2*/ 	.short	(.L_85 - .L_84)
	.align		4
.L_84:
        /*00f4*/ 	.word	index@(.nv.constant0._ZN3lfs5tetra4cuda36_GLOBAL__N__c6d235b8_4_k_cu_63caf70534generate_rays_shared_origin_kernelEPfS3_PKffffffffii)
        /*00f8*/ 	.short	0x0380
        /*00fa*/ 	.short	0x003c


	//----- nvinfo : EIATTR_SW_WAR
	.align		4
.L_85:
        /*00fc*/ 	.byte	0x04, 0x36
        /*00fe*/ 	.short	(.L_87 - .L_86)
.L_86:
        /*0100*/ 	.word	0x00000008
.L_87:


//--------------------- .nv.info._ZN3lfs5tetra4cuda36_GLOBAL__N__c6d235b8_4_k_cu_63caf70520generate_rays_kernelEPfS3_PKfS5_ffffii --------------------------
	.section	.nv.info._ZN3lfs5tetra4cuda36_GLOBAL__N__c6d235b8_4_k_cu_63caf70520generate_rays_kernelEPfS3_PKfS5_ffffii,"",@"SHT_CUDA_INFO"
	.sectionflags	@""
	.align	4


	//----- nvinfo : EIATTR_CUDA_API_VERSION
	.align		4
        /*0000*/ 	.byte	0x04, 0x37
        /*0002*/ 	.short	(.L_89 - .L_88)
.L_88:
        /*0004*/ 	.word	0x00000082


	//----- nvinfo : EIATTR_KPARAM_INFO
	.align		4
.L_89:
        /*0008*/ 	.byte	0x04, 0x17
        /*000a*/ 	.short	(.L_91 - .L_90)
.L_90:
        /*000c*/ 	.word	0x00000000
        /*0010*/ 	.short	0x0009
        /*0012*/ 	.short	0x0034
        /*0014*/ 	.byte	0x00, 0xf0, 0x11, 0x00


	//----- nvinfo : EIATTR_KPARAM_INFO
	.align		4
.L_91:
        /*0018*/ 	.byte	0x04, 0x17
        /*001a*/ 	.short	(.L_93 - .L_92)
.L_92:
        /*001c*/ 	.word	0x00000000
        /*0020*/ 	.short	0x0008
        /*0022*/ 	.short	0x0030
        /*0024*/ 	.byte	0x00, 0xf0, 0x11, 0x00


	//----- nvinfo : EIATTR_KPARAM_INFO
	.align		4
.L_93:
        /*0028*/ 	.byte	0x04, 0x17
        /*002a*/ 	.short	(.L_95 - .L_94)
.L_94:
        /*002c*/ 	.word	0x00000000
        /*0030*/ 	.short	0x0007
        /*0032*/ 	.short	0x002c
        /*0034*/ 	.byte	0x00, 0xf0, 0x11, 0x00


	//----- nvinfo : EIATTR_KPARAM_INFO
	.align		4
.L_95:
        /*0038*/ 	.byte	0x04, 0x17
        /*003a*/ 	.short	(.L_97 - .L_96)
.L_96:
        /*003c*/ 	.word	0x00000000
        /*0040*/ 	.short	0x0006
        /*0042*/ 	.short	0x0028
        /*0044*/ 	.byte	0x00, 0xf0, 0x11, 0x00


	//----- nvinfo : EIATTR_KPARAM_INFO
	.align		4
.L_97:
        /*0048*/ 	.byte	0x04, 0x17
        /*004a*/ 	.short	(.L_99 - .L_98)
.L_98:
        /*004c*/ 	.word	0x00000000
        /*0050*/ 	.short	0x0005
        /*0052*/ 	.short	0x0024
        /*0054*/ 	.byte	0x00, 0xf0, 0x11, 0x00


	//----- nvinfo : EIATTR_KPARAM_INFO
	.align		4
.L_99:
        /*0058*/ 	.byte	0x04, 0x17
        /*005a*/ 	.short	(.L_101 - .L_100)
.L_100:
        /*005c*/ 	.word	0x00000000
        /*0060*/ 	.short	0x0004
        /*0062*/ 	.short	0x0020
        /*0064*/ 	.byte	0x00, 0xf0, 0x11, 0x00


	//----- nvinfo : EIATTR_KPARAM_INFO
	.align		4
.L_101:
        /*0068*/ 	.byte	0x04, 0x17
        /*006a*/ 	.short	(.L_103 - .L_102)
.L_102:
        /*006c*/ 	.word	0x00000000
        /*0070*/ 	.short	0x0003
        /*0072*/ 	.short	0x0018
        /*0074*/ 	.byte	0x00, 0xf5, 0x21, 0x00


	//----- nvinfo : EIATTR_KPARAM_INFO
	.align		4
.L_103:
        /*0078*/ 	.byte	0x04, 0x17
        /*007a*/ 	.short	(.L_105 - .L_104)
.L_104:
        /*007c*/ 	.word	0x00000000
        /*0080*/ 	.short	0x0002
        /*0082*/ 	.short	0x0010
        /*0084*/ 	.byte	0x00, 0xf5, 0x21, 0x00


	//----- nvinfo : EIATTR_KPARAM_INFO
	.align		4
.L_105:
        /*0088*/ 	.byte	0x04, 0x17
        /*008a*/ 	.short	(.L_107 - .L_106)
.L_106:
        /*008c*/ 	.word	0x00000000
        /*0090*/ 	.short	0x0001
        /*0092*/ 	.short	0x0008
        /*0094*/ 	.byte	0x00, 0xf5, 0x21, 0x00


	//----- nvinfo : EIATTR_KPARAM_INFO
	.align		4
.L_107:
        /*0098*/ 	.byte	0x04, 0x17
        /*009a*/ 	.short	(.L_109 - .L_108)
.L_108:
        /*009c*/ 	.word	0x00000000
        /*00a0*/ 	.short	0x0000
        /*00a2*/ 	.short	0x0000
        /*00a4*/ 	.byte	0x00, 0xf5, 0x21, 0x00


	//----- nvinfo : EIATTR_SPARSE_MMA_MASK
	.align		4
.L_109:
        /*00a8*/ 	.byte	0x03, 0x50
        /*00aa*/ 	.short	0x0000


	//----- nvinfo : EIATTR_MAXREG_COUNT
	.align		4
        /*00ac*/ 	.byte	0x03, 0x1b
        /*00ae*/ 	.short	0x00ff


	//----- nvinfo : EIATTR_MERCURY_ISA_VERSION
	.align		4
        /*00b0*/ 	.byte	0x03, 0x5f
        /*00b2*/ 	.short	0x0101


	//----- nvinfo : EIATTR_VRC_CTA_INIT_COUNT
	.align		4
        /*00b4*/ 	.byte	0x02, 0x4a
	.zero		1
	.zero		1


	//----- nvinfo : EIATTR_EXIT_INSTR_OFFSETS
	.align		4
        /*00b8*/ 	.byte	0x04, 0x1c
        /*00ba*/ 	.short	(.L_111 - .L_110)


	//   ....[0]....
.L_110:
        /*00bc*/ 	.word	0x000000c0


	//   ....[1]....
        /*00c0*/ 	.word	0x000006a0


	//----- nvinfo : EIATTR_CRS_STACK_SIZE
	.align		4
.L_111:
        /*00c4*/ 	.byte	0x04, 0x1e
        /*00c6*/ 	.short	(.L_113 - .L_112)
.L_112:
        /*00c8*/ 	.word	0x00000000


	//----- nvinfo : EIATTR_CBANK_PARAM_SIZE
	.align		4
.L_113:
        /*00cc*/ 	.byte	0x03, 0x19
        /*00ce*/ 	.short	0x0038


	//----- nvinfo : EIATTR_PARAM_CBANK
	.align		4
        /*00d0*/ 	.byte	0x04, 0x0a
        /*00d2*/ 	.short	(.L_115 - .L_114)
	.align		4
.L_114:
        /*00d4*/ 	.word	index@(.nv.constant0._ZN3lfs5tetra4cuda36_GLOBAL__N__c6d235b8_4_k_cu_63caf70520generate_rays_kernelEPfS3_PKfS5_ffffii)
        /*00d8*/ 	.short	0x0380
        /*00da*/ 	.short	0x0038


	//----- nvinfo : EIATTR_SW_WAR
	.align		4
.L_115:
        /*00dc*/ 	.byte	0x04, 0x36
        /*00de*/ 	.short	(.L_117 - .L_116)
.L_116:
        /*00e0*/ 	.word	0x00000008
.L_117:


//--------------------- .nv.callgraph             --------------------------
	.section	.nv.callgraph,"",@"SHT_CUDA_CALLGRAPH"
	.align	4
	.sectionentsize	8
	.align		4
        /*0000*/ 	.word	0x00000000
	.align		4
        /*0004*/ 	.word	0xffffffff
	.align		4
        /*0008*/ 	.word	0x00000000
	.align		4
        /*000c*/ 	.word	0xfffffffe
	.align		4
        /*0010*/ 	.word	0x00000000
	.align		4
        /*0014*/ 	.word	0xfffffffd
	.align		4
        /*0018*/ 	.word	0x00000000
	.align		4
        /*001c*/ 	.word	0xfffffffc


//--------------------- .text._ZN3lfs5tetra4cuda36_GLOBAL__N__c6d235b8_4_k_cu_63caf70526generate_rays_batch_kernelEPfS3_PKiPKfS7_ffffi --------------------------
	.section	.text._ZN3lfs5tetra4cuda36_GLOBAL__N__c6d235b8_4_k_cu_63caf70526generate_rays_batch_kernelEPfS3_PKiPKfS7_ffffi,"ax",@progbits
	.align	128
.text._ZN3lfs5tetra4cuda36_GLOBAL__N__c6d235b8_4_k_cu_63caf70526generate_rays_batch_kernelEPfS3_PKiPKfS7_ffffi:
        .type           _ZN3lfs5tetra4cuda36_GLOBAL__N__c6d235b8_4_k_cu_63caf70526generate_rays_batch_kernelEPfS3_PKiPKfS7_ffffi,@function
        .size           _ZN3lfs5tetra4cuda36_GLOBAL__N__c6d235b8_4_k_cu_63caf70526generate_rays_batch_kernelEPfS3_PKiPKfS7_ffffi,(.L_x_48 - _ZN3lfs5tetra4cuda36_GLOBAL__N__c6d235b8_4_k_cu_63caf70526generate_rays_batch_kernelEPfS3_PKiPKfS7_ffffi)
        .other          _ZN3lfs5tetra4cuda36_GLOBAL__N__c6d235b8_4_k_cu_63caf70526generate_rays_batch_kernelEPfS3_PKiPKfS7_ffffi,@"STO_CUDA_ENTRY STV_DEFAULT"
_ZN3lfs5tetra4cuda36_GLOBAL__N__c6d235b8_4_k_cu_63caf70526generate_rays_batch_kernelEPfS3_PKiPKfS7_ffffi:
[----:B------:R-:W-:Y:S01]  /*0000*/  LDC R1, c[0x0][0x37c] ;  /* 0x0000df00ff017b82 */ /* 0x000fe20000000800 */
[----:B------:R-:W0:Y:S07]  /*0010*/  S2R R3, SR_TID.X ;  /* 0x0000000000037919 */ /* 0x000e2e0000002100 */
[----:B------:R-:W0:Y:S01]  /*0020*/  S2UR UR4, SR_CTAID.X ;  /* 0x00000000000479c3 */ /* 0x000e220000002500 */
[----:B------:R-:W1:Y:S07]  /*0030*/  LDCU UR5, c[0x0][0x3b8] ;  /* 0x00007700ff0577ac */ /* 0x000e6e0008000800 */
[----:B------:R-:W0:Y:S02]  /*0040*/  LDC R6, c[0x0][0x360] ;  /* 0x0000d800ff067b82 */ /* 0x000e240000000800 */
[----:B0-----:R-:W-:-:S05]  /*0050*/  IMAD R6, R6, UR4, R3 ;  /* 0x0000000406067c24 */ /* 0x001fca000f8e0203 */
[----:B-1----:R-:W-:-:S13]  /*0060*/  ISETP.GE.AND P0, PT, R6, UR5, PT ;  /* 0x0000000506007c0c */ /* 0x002fda000bf06270 */
[----:B------:R-:W-:Y:S05]  /*0070*/  @P0 EXIT ;  /* 0x000000000000094d */ /* 0x000fea0003800000 */
[----:B------:R-:W0:Y:S01]  /*0080*/  LDC.64 R2, c[0x0][0x390] ;  /* 0x0000e400ff027b82 */ /* 0x000e220000000a00 */
[----:B------:R-:W1:Y:S01]  /*0090*/  LDCU.64 UR4, c[0x0][0x358] ;  /* 0x00006b00ff0477ac */ /* 0x000e620008000a00 */
[----:B------:R-:W-:Y:S01]  /*00a0*/  SHF.L.U32 R5, R6, 0x1, RZ ;  /* 0x0000000106057819 */ /* 0x000fe200000006ff */
[----:B------:R-:W2:Y:S05]  /*00b0*/  LDCU UR6, c[0x0][0x3b0] ;  /* 0x00007600ff0677ac */ /* 0x000eaa0008000800 */
[----:B------:R-:W3:Y:S01]  /*00c0*/  LDC R9, c[0x0][0x3a8] ;  /* 0x0000ea00ff097b82 */ /* 0x000ee20000000800 */
[----:B0-----:R-:W-:-:S05]  /*00d0*/  IMAD.WIDE R2, R5, 0x4, R2 ;  /* 0x0000000405027825 */ /* 0x001fca00078e0202 */
[----:B-1----:R-:W4:Y:S01]  /*00e0*/  LDG.E.CONSTANT R0, desc[UR4][R2.64] ;  /* 0x0000000402007981 */ /* 0x002f22000c1e9900 */
[----:B---3--:R-:W0:Y:S01]  /*00f0*/  MUFU.RCP R5, R9 ;  /* 0x0000000900057308 */ /* 0x008e220000001000 */
[----:B------:R-:W-:Y:S02]  /*0100*/  BSSY.RECONVERGENT B0, `(.L_x_0) ;  /* 0x0000010000007945 */ /* 0x000fe40003800200 */
[----:B------:R1:W5:Y:S01]  /*0110*/  LDG.E.CONSTANT R4, desc[UR4][R2.64+0x4] ;  /* 0x0000040402047981 */ /* 0x000362000c1e9900 */
[----:B0-----:R-:W-:-:S04]  /*0120*/  FFMA R8, R5, -R9, 1 ;  /* 0x3f80000005087423 */ /* 0x001fc80000000809 */
[----:B------:R-:W-:Y:S01]  /*0130*/  FFMA R5, R5, R8, R5 ;  /* 0x0000000805057223 */ /* 0x000fe20000000005 */
[----:B----4-:R-:W-:-:S05]  /*0140*/  I2FP.F32.S32 R0, R0 ;  /* 0x0000000000007245 */ /* 0x010fca0000201400 */
[----:B--2---:R-:W-:-:S04]  /*0150*/  FADD R0, R0, -UR6 ;  /* 0x8000000600007e21 */ /* 0x004fc80008000000 */
[----:B------:R-:W0:Y:S01]  /*0160*/  FCHK P0, R0, R9 ;  /* 0x0000000900007302 */ /* 0x000e220000000000 */
[----:B------:R-:W-:-:S04]  /*0170*/  FFMA R7, R0, R5, RZ ;  /* 0x0000000500077223 */ /* 0x000fc800000000ff */
[----:B------:R-:W-:-:S04]  /*0180*/  FFMA R8, R7, -R9, R0 ;  /* 0x8000000907087223 */ /* 0x000fc80000000000 */
[----:B-1----:R-:W-:Y:S01]  /*0190*/  FFMA R2, R5, R8, R7 ;  /* 0x0000000805027223 */ /* 0x002fe20000000007 */
[----:B0-----:R-:W-:Y:S06]  /*01a0*/  @!P0 BRA `(.L_x_1) ;  /* 0x0000000000148947 */ /* 0x001fec0003800000 */
[----:B------:R-:W0:Y:S01]  /*01b0*/  LDCU UR6, c[0x0][0x3a8] ;  /* 0x00007500ff0677ac */ /* 0x000e220008000800 */
[----:B------:R-:W-:Y:S01]  /*01c0*/  MOV R8, 0x1f0 ;  /* 0x000001f000087802 */ /* 0x000fe20000000f00 */
[----:B0-----:R-:W-:-:S07]  /*01d0*/  IMAD.U32 R3, RZ, RZ, UR6 ;  /* 0x00000006ff037e24 */ /* 0x001fce000f8e00ff */
[----:B-----5:R-:W-:Y:S05]  /*01e0*/  CALL.REL.NOINC `($__internal_0_$__cuda_sm3x_div_rn_noftz_f32_slowpath) ;  /* 0x00000004002c7944 */ /* 0x020fea0003c00000 */
[----:B------:R-:W-:-:S07]  /*01f0*/  MOV R2, R0 ;  /* 0x0000000000027202 */ /* 0x000fce0000000f00 */
.L_x_1:
[----:B------:R-:W-:Y:S05]  /*0200*/  BSYNC.RECONVERGENT B0 ;  /* 0x0000000000007941 */ /* 0x000fea0003800200 */
.L_x_0:
[----:B------:R-:W0:Y:S01]  /*0210*/  LDC R7, c[0x0][0x3ac] ;  /* 0x0000eb00ff077b82 */ /* 0x000e220000000800 */
[----:B------:R-:W1:Y:S01]  /*0220*/  LDCU UR6, c[0x0][0x3b4] ;  /* 0x00007680ff0677ac */ /* 0x000e620008000800 */
[----:B-----5:R-:W-:Y:S01]  /*0230*/  I2FP.F32.S32 R0, R4 ;  /* 0x0000000400007245 */ /* 0x020fe20000201400 */
[----:B------:R-:W-:Y:S04]  /*0240*/  BSSY.RECONVERGENT B0, `(.L_x_2) ;  /* 0x000000f000007945 */ /* 0x000fe80003800200 */
[----:B-1----:R-:W-:Y:S01]  /*0250*/  FADD R0, R0, -UR6 ;  /* 0x8000000600007e21 */ /* 0x002fe20008000000 */
[----:B0-----:R-:W0:Y:S08]  /*0260*/  MUFU.RCP R3, R7 ;  /* 0x0000000700037308 */ /* 0x001e300000001000 */
[----:B------:R-:W1:Y:S01]  /*0270*/  FCHK P0, R0, R7 ;  /* 0x0000000700007302 */ /* 0x000e620000000000 */
[----:B0-----:R-:W-:-:S04]  /*0280*/  FFMA R4, R3, -R7, 1 ;  /* 0x3f80000003047423 */ /* 0x001fc80000000807 */
[----:B------:R-:W-:-:S04]  /*0290*/  FFMA R3, R3, R4, R3 ;  /* 0x0000000403037223 */ /* 0x000fc80000000003 */
[----:B------:R-:W-:-:S04]  /*02a0*/  FFMA R4, R0, R3, RZ ;  /* 0x0000000300047223 */ /* 0x000fc800000000ff */
[----:B------:R-:W-:-:S04]  /*02b0*/  FFMA R5, R4, -R7, R0 ;  /* 0x8000000704057223 */ /* 0x000fc80000000000 */
[----:B------:R-:W-:Y:S01]  /*02c0*/  FFMA R3, R3, R5, R4 ;  /* 0x0000000503037223 */ /* 0x000fe20000000004 */
[----:B-1----:R-:W-:Y:S06]  /*02d0*/  @!P0 BRA `(.L_x_3) ;  /* 0x0000000000148947 */ /* 0x002fec0003800000 */
[----:B------:R-:W0:Y:S01]  /*02e0*/  LDCU UR6, c[0x0][0x3ac] ;  /* 0x00007580ff0677ac */ /* 0x000e220008000800 */
[----:B------:R-:W-:Y:S01]  /*02f0*/  MOV R8, 0x320 ;  /* 0x0000032000087802 */ /* 0x000fe20000000f00 */
[----:B0-----:R-:W-:-:S07]  /*0300*/  IMAD.U32 R3, RZ, RZ, UR6 ;  /* 0x00000006ff037e24 */ /* 0x001fce000f8e00ff */
[----:B------:R-:W-:Y:S05]  /*0310*/  CALL.REL.NOINC `($__internal_0_$__cuda_sm3x_div_rn_noftz_f32_slowpath) ;  /* 0x0000000000e07944 */ /* 0x000fea0003c00000 */
[----:B------:R-:W-:-:S07]  /*0320*/  MOV R3, R0 ;  /* 0x0000000000037202 */ /* 0x000fce0000000f00 */
.L_x_3:
[----:B------:R-:W-:Y:S05]  /*0330*/  BSYNC.RECONVERGENT B0 ;  /* 0x0000000000007941 */ /* 0x000fea0003800200 */
.L_x_2:
[----:B------:R-:W0:Y:S02]  /*0340*/  LDC.64 R20, c[0x0][0x398] ;  /* 0x0000e600ff147b82 */ /* 0x000e240000000a00 */
[----:B0-----:R-:W2:Y:S04]  /*0350*/  LDG.E.CONSTANT R0, desc[UR4][R20.64+0x10] ;  /* 0x0000100414007981 */ /* 0x001ea8000c1e9900 */
[----:B------:R-:W3:Y:S04]  /*0360*/  LDG.E.CONSTANT R8, desc[UR4][R20.64+0xc] ;  /* 0x00000c0414087981 */ /* 0x000ee8000c1e9900 */
[----:B------:R-:W4:Y:S04]  /*0370*/  LDG.E.CONSTANT R11, desc[UR4][R20.64+0x4] ;  /* 0x00000404140b7981 */ /* 0x000f28000c1e9900 */
[----:B------:R-:W5:Y:S04]  /*0380*/  LDG.E.CONSTANT R13, desc[UR4][R20.64+0x14] ;  /* 0x00001404140d7981 */ /* 0x000f68000c1e9900 */
[----:B------:R-:W5:Y:S04]  /*0390*/  LDG.E.CONSTANT R7, desc[UR4][R20.64] ;  /* 0x0000000414077981 */ /* 0x000f68000c1e9900 */
[----:B------:R-:W5:Y:S04]  /*03a0*/  LDG.E.CONSTANT R10, desc[UR4][R20.64+0x1c] ;  /* 0x00001c04140a7981 */ /* 0x000f68000c1e9900 */
[----:B------:R-:W5:Y:S04]  /*03b0*/  LDG.E.CONSTANT R12, desc[UR4][R20.64+0x18] ;  /* 0x00001804140c7981 */ /* 0x000f68000c1e9900 */
[----:B------:R-:W5:Y:S04]  /*03c0*/  LDG.E.CONSTANT R9, desc[UR4][R20.64+0x8] ;  /* 0x0000080414097981 */ /* 0x000f68000c1e9900 */
[----:B------:R-:W5:Y:S01]  /*03d0*/  LDG.E.CONSTANT R15, desc[UR4][R20.64+0x20] ;  /* 0x00002004140f7981 */ /* 0x000f62000c1e9900 */
[----:B------:R-:W0:Y:S03]  /*03e0*/  LDC.64 R4, c[0x0][0x3a0] ;  /* 0x0000e800ff047b82 */ /* 0x000e260000000a00 */
[----:B0-----:R-:W5:Y:S04]  /*03f0*/  LDG.E.CONSTANT R14, desc[UR4][R4.64] ;  /* 0x00000004040e7981 */ /* 0x001f68000c1e9900 */
[----:B------:R-:W5:Y:S04]  /*0400*/  LDG.E.CONSTANT R17, desc[UR4][R4.64+0x4] ;  /* 0x0000040404117981 */ /* 0x000f68000c1e9900 */
[----:B------:R0:W5:Y:S02]  /*0410*/  LDG.E.CONSTANT R19, desc[UR4][R4.64+0x8] ;  /* 0x0000080404137981 */ /* 0x000164000c1e9900 */
[----:B0-----:R-:W0:Y:S01]  /*0420*/  LDC.64 R4, c[0x0][0x388] ;  /* 0x0000e200ff047b82 */ /* 0x001e220000000a00 */
[-C--:B--2---:R-:W-:Y:S01]  /*0430*/  FMUL R18, R0, R3.reuse ;  /* 0x0000000300127220 */ /* 0x084fe20000400000 */
[----:B---3--:R-:W-:-:S03]  /*0440*/  FMUL R16, R8, R3 ;  /* 0x0000000308107220 */ /* 0x008fc60000400000 */
[-C--:B----4-:R-:W-:Y:S01]  /*0450*/  FFMA R23, R11, R2.reuse, R18 ;  /* 0x000000020b177223 */ /* 0x090fe20000000012 */
[----:B-----5:R-:W-:Y:S01]  /*0460*/  FMUL R18, R13, R3 ;  /* 0x000000030d127220 */ /* 0x020fe20000400000 */
[----:B------:R-:W-:Y:S02]  /*0470*/  FFMA R3, R7, R2, R16 ;  /* 0x0000000207037223 */ /* 0x000fe40000000010 */
[----:B------:R-:W-:Y:S02]  /*0480*/  FADD R16, R23, R10 ;  /* 0x0000000a17107221 */ /* 0x000fe40000000000 */
[----:B------:R-:W-:Y:S02]  /*0490*/  FADD R20, R3, R12 ;  /* 0x0000000c03147221 */ /* 0x000fe40000000000 */
[----:B------:R-:W-:Y:S01]  /*04a0*/  FMUL R3, R16, R16 ;  /* 0x0000001010037220 */ /* 0x000fe20000400000 */
[----:B------:R-:W-:-:S03]  /*04b0*/  FFMA R18, R9, R2, R18 ;  /* 0x0000000209127223 */ /* 0x000fc60000000012 */
[----:B------:R-:W-:Y:S01]  /*04c0*/  FFMA R3, R20, R20, R3 ;  /* 0x0000001414037223 */ /* 0x000fe20000000003 */
[----:B------:R-:W-:-:S04]  /*04d0*/  FADD R18, R18, R15 ;  /* 0x0000000f12127221 */ /* 0x000fc80000000000 */
[----:B------:R-:W-:Y:S02]  /*04e0*/  FFMA R22, R18, R18, R3 ;  /* 0x0000001212167223 */ /* 0x000fe40000000003 */
[----:B------:R-:W1:Y:S03]  /*04f0*/  LDC.64 R2, c[0x0][0x380] ;  /* 0x0000e000ff027b82 */ /* 0x000e660000000a00 */
[----:B------:R-:W-:-:S13]  /*0500*/  FSETP.GEU.AND P0, PT, |R22|, 1.175494350822287508e-38, PT ;  /* 0x008000001600780b */ /* 0x000fda0003f0e200 */
[----:B------:R-:W-:-:S04]  /*0510*/  @!P0 FMUL R22, R22, 16777216 ;  /* 0x4b80000016168820 */ /* 0x000fc80000400000 */
[----:B------:R-:W2:Y:S01]  /*0520*/  MUFU.RSQ R21, R22 ;  /* 0x0000001600157308 */ /* 0x000ea20000001400 */
[-C--:B------:R-:W-:Y:S01]  /*0530*/  FMUL R7, R7, R14.reuse ;  /* 0x0000000e07077220 */ /* 0x080fe20000400000 */
[-C--:B------:R-:W-:Y:S01]  /*0540*/  FMUL R11, R11, R14.reuse ;  /* 0x0000000e0b0b7220 */ /* 0x080fe20000400000 */
[----:B------:R-:W-:Y:S02]  /*0550*/  FMUL R14, R9, R14 ;  /* 0x0000000e090e7220 */ /* 0x000fe40000400000 */
[-C--:B------:R-:W-:Y:S01]  /*0560*/  FFMA R7, R8, -R17.reuse, -R7 ;  /* 0x8000001108077223 */ /* 0x080fe20000000807 */
[-C--:B------:R-:W-:Y:S01]  /*0570*/  FFMA R9, R0, -R17.reuse, -R11 ;  /* 0x8000001100097223 */ /* 0x080fe2000000080b */
[----:B------:R-:W-:Y:S02]  /*0580*/  FFMA R14, R13, -R17, -R14 ;  /* 0x800000110d0e7223 */ /* 0x000fe4000000080e */
[----:B------:R-:W-:Y:S01]  /*0590*/  FFMA R11, R12, -R19, R7 ;  /* 0x800000130c0b7223 */ /* 0x000fe20000000007 */
[----:B------:R-:W-:-:S02]  /*05a0*/  IMAD R7, R6, 0x3, RZ ;  /* 0x0000000306077824 */ /* 0x000fc400078e02ff */
[-C--:B------:R-:W-:Y:S01]  /*05b0*/  FFMA R13, R10, -R19.reuse, R9 ;  /* 0x800000130a0d7223 */ /* 0x080fe20000000009 */
[----:B------:R-:W-:Y:S01]  /*05c0*/  FFMA R15, R15, -R19, R14 ;  /* 0x800000130f0f7223 */ /* 0x000fe2000000000e */
[----:B-1----:R-:W-:-:S04]  /*05d0*/  IMAD.WIDE R2, R7, 0x4, R2 ;  /* 0x0000000407027825 */ /* 0x002fc800078e0202 */
[----:B--2---:R-:W-:Y:S01]  /*05e0*/  @!P0 FMUL R21, R21, 4096 ;  /* 0x4580000015158820 */ /* 0x004fe20000400000 */
[----:B0-----:R-:W-:-:S04]  /*05f0*/  IMAD.WIDE R4, R7, 0x4, R4 ;  /* 0x0000000407047825 */ /* 0x001fc800078e0204 */
[-C--:B------:R-:W-:Y:S01]  /*0600*/  FMUL R7, R20, R21.reuse ;  /* 0x0000001514077220 */ /* 0x080fe20000400000 */
[-C--:B------:R-:W-:Y:S01]  /*0610*/  FMUL R9, R16, R21.reuse ;  /* 0x0000001510097220 */ /* 0x080fe20000400000 */
[----:B------:R-:W-:Y:S01]  /*0620*/  FMUL R21, R18, R21 ;  /* 0x0000001512157220 */ /* 0x000fe20000400000 */
[----:B------:R-:W-:Y:S04]  /*0630*/  STG.E desc[UR4][R2.64], R11 ;  /* 0x0000000b02007986 */ /* 0x000fe8000c101904 */
[----:B------:R-:W-:Y:S04]  /*0640*/  STG.E desc[UR4][R2.64+0x4], R13 ;  /* 0x0000040d02007986 */ /* 0x000fe8000c101904 */
[----:B------:R-:W-:Y:S04]  /*0650*/  STG.E desc[UR4][R2.64+0x8], R15 ;  /* 0x0000080f02007986 */ /* 0x000fe8000c101904 */
[----:B------:R-:W-:Y:S04]  /*0660*/  STG.E desc[UR4][R4.64], R7 ;  /* 0x0000000704007986 */ /* 0x000fe8000c101904 */
[----:B------:R-:W-:Y:S04]  /*0670*/  STG.E desc[UR4][R4.64+0x4], R9 ;  /* 0x0000040904007986 */ /* 0x000fe8000c101904 */
[----:B------:R-:W-:Y:S01]  /*0680*/  STG.E desc[UR4][R4.64+0x8], R21 ;  /* 0x0000081504007986 */ /* 0x000fe2000c101904 */
[----:B------:R-:W-:Y:S05]  /*0690*/  EXIT ;  /* 0x000000000000794d */ /* 0x000fea0003800000 */
        .weak           $__internal_0_$__cuda_sm3x_div_rn_noftz_f32_slowpath
        .type           $__internal_0_$__cuda_sm3x_div_rn_noftz_f32_slowpath,@function
        .size           $__internal_0_$__cuda_sm3x_div_rn_noftz_f32_slowpath,(.L_x_48 - $__internal_0_$__cuda_sm3x_div_rn_noftz_f32_slowpath)
$__internal_0_$__cuda_sm3x_div_rn_noftz_f32_slowpath:
[----:B------:R-:W-:Y:S01]  /*06a0*/  SHF.R.U32.HI R7, RZ, 0x17, R3 ;  /* 0x00000017ff077819 */ /* 0x000fe20000011603 */
[----:B------:R-:W-:Y:S01]  /*06b0*/  BSSY.RECONVERGENT B1, `(.L_x_4) ;  /* 0x0000062000017945 */ /* 0x000fe20003800200 */
[----:B------:R-:W-:Y:S02]  /*06c0*/  SHF.R.U32.HI R5, RZ, 0x17, R0 ;  /* 0x00000017ff057819 */ /* 0x000fe40000011600 */
[----:B------:R-:W-:Y:S02]  /*06d0*/  LOP3.LUT R14, R7, 0xff, RZ, 0xc0, !PT ;  /* 0x000000ff070e7812 */ /* 0x000fe400078ec0ff */
[----:B------:R-:W-:-:S03]  /*06e0*/  LOP3.LUT R11, R5, 0xff, RZ, 0xc0, !PT ;  /* 0x000000ff050b7812 */ /* 0x000fc600078ec0ff */
[----:B------:R-:W-:Y:S01]  /*06f0*/  VIADD R9, R14, 0xffffffff ;  /* 0xffffffff0e097836 */ /* 0x000fe20000000000 */
[----:B------:R-:W-:-:S04]  /*0700*/  IADD3 R7, PT, PT, R11, -0x1, RZ ;  /* 0xffffffff0b077810 */ /* 0x000fc80007ffe0ff */
[----:B------:R-:W-:-:S04]  /*0710*/  ISETP.GT.U32.AND P0, PT, R9, 0xfd, PT ;  /* 0x000000fd0900780c */ /* 0x000fc80003f04070 */
[----:B------:R-:W-:-:S13]  /*0720*/  ISETP.GT.U32.OR P0, PT, R7, 0xfd, P0 ;  /* 0x000000fd0700780c */ /* 0x000fda0000704470 */
[----:B------:R-:W-:Y:S01]  /*0730*/  @!P0 IMAD.MOV.U32 R5, RZ, RZ, RZ ;  /* 0x000000ffff058224 */ /* 0x000fe200078e00ff */
[----:B------:R-:W-:Y:S06]  /*0740*/  @!P0 BRA `(.L_x_5) ;  /* 0x00000000005c8947 */ /* 0x000fec0003800000 */
[----:B------:R-:W-:Y:S02]  /*0750*/  FSETP.GTU.FTZ.AND P0, PT, |R0|, +INF , PT ;  /* 0x7f8000000000780b */ /* 0x000fe40003f1c200 */
[----:B------:R-:W-:-:S04]  /*0760*/  FSETP.GTU.FTZ.AND P1, PT, |R3|, +INF , PT ;  /* 0x7f8000000300780b */ /* 0x000fc80003f3c200 */
[----:B------:R-:W-:-:S13]  /*0770*/  PLOP3.LUT P0, PT, P0, P1, PT, 0xf8, 0x8f ;  /* 0x00000000008f781c */ /* 0x000fda0000703f70 */
[----:B------:R-:W-:Y:S05]  /*0780*/  @P0 BRA `(.L_x_6) ;  /* 0x00000004004c0947 */ /* 0x000fea0003800000 */
[----:B------:R-:W-:-:S13]  /*0790*/  LOP3.LUT P0, RZ, R3, 0x7fffffff, R0, 0xc8, !PT ;  /* 0x7fffffff03ff7812 */ /* 0x000fda000780c800 */
[----:B------:R-:W-:Y:S05]  /*07a0*/  @!P0 BRA `(.L_x_7) ;  /* 0x00000004003c8947 */ /* 0x000fea0003800000 */
[C---:B------:R-:W-:Y:S02]  /*07b0*/  FSETP.NEU.FTZ.AND P2, PT, |R0|.reuse, +INF , PT ;  /* 0x7f8000000000780b */ /* 0x040fe40003f5d200 */
[----:B------:R-:W-:Y:S02]  /*07c0*/  FSETP.NEU.FTZ.AND P1, PT, |R3|, +INF , PT ;  /* 0x7f8000000300780b */ /* 0x000fe40003f3d200 */
[----:B------:R-:W-:-:S11]  /*07d0*/  FSETP.NEU.FTZ.AND P0, PT, |R0|, +INF , PT ;  /* 0x7f8000000000780b */ /* 0x000fd60003f1d200 */
[----:B------:R-:W-:Y:S05]  /*07e0*/  @!P1 BRA !P2, `(.L_x_7) ;  /* 0x00000004002c9947 */ /* 0x000fea0005000000 */
[----:B------:R-:W-:-:S04]  /*07f0*/  LOP3.LUT P2, RZ, R0, 0x7fffffff, RZ, 0xc0, !PT ;  /* 0x7fffffff00ff7812 */ /* 0x000fc8000784c0ff */
[----:B------:R-:W-:-:S13]  /*0800*/  PLOP3.LUT P1, PT, P1, P2, PT, 0x2f, 0xf2 ;  /* 0x0000000000f2781c */ /* 0x000fda0000f24577 */
[----:B------:R-:W-:Y:S05]  /*0810*/  @P1 BRA `(.L_x_8) ;  /* 0x0000000400181947 */ /* 0x000fea0003800000 */
[----:B------:R-:W-:-:S04]  /*0820*/  LOP3.LUT P1, RZ, R3, 0x7fffffff, RZ, 0xc0, !PT ;  /* 0x7fffffff03ff7812 */ /* 0x000fc8000782c0ff */
[----:B------:R-:W-:-:S13]  /*0830*/  PLOP3.LUT P0, PT, P0, P1, PT, 0x2f, 0xf2 ;  /* 0x0000000000f2781c */ /* 0x000fda0000702577 */
[----:B------:R-:W-:Y:S05]  /*0840*/  @P0 BRA `(.L_x_9) ;  /* 0x0000000400000947 */ /* 0x000fea0003800000 */
[----:B------:R-:W-:Y:S02]  /*0850*/  ISETP.GE.AND P0, PT, R7, RZ, PT ;  /* 0x000000ff0700720c */ /* 0x000fe40003f06270 */
[----:B------:R-:W-:-:S11]  /*0860*/  ISETP.GE.AND P1, PT, R9, RZ, PT ;  /* 0x000000ff0900720c */ /* 0x000fd60003f26270 */
[----:B------:R-:W-:Y:S01]  /*0870*/  @P0 MOV R5, RZ ;  /* 0x000000ff00050202 */ /* 0x000fe20000000f00 */
[----:B------:R-:W-:Y:S02]  /*0880*/  @!P0 IMAD.MOV.U32 R5, RZ, RZ, -0x40 ;  /* 0xffffffc0ff058424 */ /* 0x000fe400078e00ff */
[----:B------:R-:W-:Y:S01]  /*0890*/  @!P0 FFMA R0, R0, 1.84467440737095516160e+19, RZ ;  /* 0x5f80000000008823 */ /* 0x000fe200000000ff */
[----:B------:R-:W-:Y:S02]  /*08a0*/  @!P1 FFMA R3, R3, 1.84467440737095516160e+19, RZ ;  /* 0x5f80000003039823 */ /* 0x000fe400000000ff */
[----:B------:R-:W-:-:S07]  /*08b0*/  @!P1 IADD3 R5, PT, PT, R5, 0x40, RZ ;  /* 0x0000004005059810 */ /* 0x000fce0007ffe0ff */
.L_x_5:
[----:B------:R-:W-:Y:S01]  /*08c0*/  LEA R10, R14, 0xc0800000, 0x17 ;  /* 0xc08000000e0a7811 */ /* 0x000fe200078eb8ff */
[----:B------:R-:W-:Y:S03]  /*08d0*/  BSSY.RECONVERGENT B2, `(.L_x_10) ;  /* 0x0000036000027945 */ /* 0x000fe60003800200 */
[----:B------:R-:W-:Y:S01]  /*08e0*/  IADD3 R10, PT, PT, -R10, R3, RZ ;  /* 0x000000030a0a7210 */ /* 0x000fe20007ffe1ff */
[----:B------:R-:W-:-:S03]  /*08f0*/  VIADD R3, R11, 0xffffff81 ;  /* 0xffffff810b037836 */ /* 0x000fc60000000000 */
[----:B------:R0:W1:Y:S01]  /*0900*/  MUFU.RCP R7, R10 ;  /* 0x0000000a00077308 */ /* 0x0000620000001000 */
[----:B------:R-:W-:Y:S01]  /*0910*/  FADD.FTZ R9, -R10, -RZ ;  /* 0x800000ff0a097221 */ /* 0x000fe20000010100 */
[C---:B------:R-:W-:Y:S01]  /*0920*/  IMAD R0, R3.reuse, -0x800000, R0 ;  /* 0xff80000003007824 */ /* 0x040fe200078e0200 */
[----:B0-----:R-:W-:-:S04]  /*0930*/  IADD3 R10, PT, PT, R3, 0x7f, -R14 ;  /* 0x0000007f030a7810 */ /* 0x001fc80007ffe80e */
[----:B------:R-:W-:Y:S01]  /*0940*/  IADD3 R10, PT, PT, R10, R5, RZ ;  /* 0x000000050a0a7210 */ /* 0x000fe20007ffe0ff */
[----:B-1----:R-:W-:-:S04]  /*0950*/  FFMA R12, R7, R9, 1 ;  /* 0x3f800000070c7423 */ /* 0x002fc80000000009 */
[----:B------:R-:W-:-:S04]  /*0960*/  FFMA R16, R7, R12, R7 ;  /* 0x0000000c07107223 */ /* 0x000fc80000000007 */
[----:B------:R-:W-:-:S04]  /*0970*/  FFMA R7, R0, R16, RZ ;  /* 0x0000001000077223 */ /* 0x000fc800000000ff */
[----:B------:R-:W-:-:S04]  /*0980*/  FFMA R12, R9, R7, R0 ;  /* 0x00000007090c7223 */ /* 0x000fc80000000000 */
[----:B------:R-:W-:-:S04]  /*0990*/  FFMA R7, R16, R12, R7 ;  /* 0x0000000c10077223 */ /* 0x000fc80000000007 */
[----:B------:R-:W-:-:S04]  /*09a0*/  FFMA R12, R9, R7, R0 ;  /* 0x00000007090c7223 */ /* 0x000fc80000000000 */
[----:B------:R-:W-:-:S05]  /*09b0*/  FFMA R0, R16, R12, R7 ;  /* 0x0000000c10007223 */ /* 0x000fca0000000007 */
[----:B------:R-:W-:-:S04]  /*09c0*/  SHF.R.U32.HI R3, RZ, 0x17, R0 ;  /* 0x00000017ff037819 */ /* 0x000fc80000011600 */
[----:B------:R-:W-:-:S04]  /*09d0*/  LOP3.LUT R3, R3, 0xff, RZ, 0xc0, !PT ;  /* 0x000000ff03037812 */ /* 0x000fc800078ec0ff */
[----:B------:R-:W-:-:S05]  /*09e0*/  IADD3 R9, PT, PT, R3, R10, RZ ;  /* 0x0000000a03097210 */ /* 0x000fca0007ffe0ff */
[----:B------:R-:W-:-:S05]  /*09f0*/  VIADD R3, R9, 0xffffffff ;  /* 0xffffffff09037836 */ /* 0x000fca0000000000 */
[----:B------:R-:W-:-:S13]  /*0a00*/  ISETP.GE.U32.AND P0, PT, R3, 0xfe, PT ;  /* 0x000000fe0300780c */ /* 0x000fda0003f06070 */
[----:B------:R-:W-:Y:S05]  /*0a10*/  @!P0 BRA `(.L_x_11) ;  /* 0x0000000000808947 */ /* 0x000fea0003800000 */
[----:B------:R-:W-:-:S13]  /*0a20*/  ISETP.GT.AND P0, PT, R9, 0xfe, PT ;  /* 0x000000fe0900780c */ /* 0x000fda0003f04270 */
[----:B------:R-:W-:Y:S05]  /*0a30*/  @P0 BRA `(.L_x_12) ;  /* 0x00000000006c0947 */ /* 0x000fea0003800000 */
[----:B------:R-:W-:-:S13]  /*0a40*/  ISETP.GE.AND P0, PT, R9, 0x1, PT ;  /* 0x000000010900780c */ /* 0x000fda0003f06270 */
[----:B------:R-:W-:Y:S05]  /*0a50*/  @P0 BRA `(.L_x_13) ;  /* 0x0000000000740947 */ /* 0x000fea0003800000 */
[----:B------:R-:W-:Y:S02]  /*0a60*/  ISETP.GE.AND P0, PT, R9, -0x18, PT ;  /* 0xffffffe80900780c */ /* 0x000fe40003f06270 */
[----:B------:R-:W-:-:S11]  /*0a70*/  LOP3.LUT R0, R0, 0x80000000, RZ, 0xc0, !PT ;  /* 0x8000000000007812 */ /* 0x000fd600078ec0ff */
[----:B------:R-:W-:Y:S05]  /*0a80*/  @!P0 BRA `(.L_x_13) ;  /* 0x0000000000688947 */ /* 0x000fea0003800000 */
[CCC-:B------:R-:W-:Y:S01]  /*0a90*/  FFMA.RZ R3, R16.reuse, R12.reuse, R7.reuse ;  /* 0x0000000c10037223 */ /* 0x1c0fe2000000c007 */
[CCC-:B------:R-:W-:Y:S01]  /*0aa0*/  FFMA.RM R10, R16.reuse, R12.reuse, R7.reuse ;  /* 0x0000000c100a7223 */ /* 0x1c0fe20000004007 */
[C---:B------:R-:W-:Y:S02]  /*0ab0*/  ISETP.NE.AND P2, PT, R9.reuse, RZ, PT ;  /* 0x000000ff0900720c */ /* 0x040fe40003f45270 */
[----:B------:R-:W-:Y:S02]  /*0ac0*/  ISETP.NE.AND P1, PT, R9, RZ, PT ;  /* 0x000000ff0900720c */ /* 0x000fe40003f25270 */
[----:B------:R-:W-:Y:S01]  /*0ad0*/  LOP3.LUT R5, R3, 0x7fffff, RZ, 0xc0, !PT ;  /* 0x007fffff03057812 */ /* 0x000fe200078ec0ff */
[----:B------:R-:W-:Y:S01]  /*0ae0*/  FFMA.RP R3, R16, R12, R7 ;  /* 0x0000000c10037223 */ /* 0x000fe20000008007 */
[----:B------:R-:W-:Y:S02]  /*0af0*/  IADD3 R12, PT, PT, R9, 0x20, RZ ;  /* 0x00000020090c7810 */ /* 0x000fe40007ffe0ff */
[----:B------:R-:W-:-:S02]  /*0b00*/  LOP3.LUT R5, R5, 0x800000, RZ, 0xfc, !PT ;  /* 0x0080000005057812 */ /* 0x000fc400078efcff */
[----:B------:R-:W-:Y:S02]  /*0b10*/  IADD3 R7, PT, PT, -R9, RZ, RZ ;  /* 0x000000ff09077210 */ /* 0x000fe40007ffe1ff */
[----:B------:R-:W-:Y:S02]  /*0b20*/  SHF.L.U32 R12, R5, R12, RZ ;  /* 0x0000000c050c7219 */ /* 0x000fe400000006ff */
[----:B------:R-:W-:Y:S02]  /*0b30*/  FSETP.NEU.FTZ.AND P0, PT, R3, R10, PT ;  /* 0x0000000a0300720b */ /* 0x000fe40003f1d000 */
[----:B------:R-:W-:Y:S02]  /*0b40*/  SEL R10, R7, RZ, P2 ;  /* 0x000000ff070a7207 */ /* 0x000fe40001000000 */
[----:B------:R-:W-:Y:S02]  /*0b50*/  ISETP.NE.AND P1, PT, R12, RZ, P1 ;  /* 0x000000ff0c00720c */ /* 0x000fe40000f25270 */
[----:B------:R-:W-:-:S02]  /*0b60*/  SHF.R.U32.HI R10, RZ, R10, R5 ;  /* 0x0000000aff0a7219 */ /* 0x000fc40000011605 */
[----:B------:R-:W-:Y:S02]  /*0b70*/  PLOP3.LUT P0, PT, P0, P1, PT, 0xf8, 0x8f ;  /* 0x00000000008f781c */ /* 0x000fe40000703f70 */
[----:B------:R-:W-:Y:S02]  /*0b80*/  SHF.R.U32.HI R12, RZ, 0x1, R10 ;  /* 0x00000001ff0c7819 */ /* 0x000fe4000001160a */
[----:B------:R-:W-:-:S04]  /*0b90*/  SEL R3, RZ, 0x1, !P0 ;  /* 0x00000001ff037807 */ /* 0x000fc80004000000 */
[----:B------:R-:W-:-:S04]  /*0ba0*/  LOP3.LUT R3, R3, 0x1, R12, 0xf8, !PT ;  /* 0x0000000103037812 */ /* 0x000fc800078ef80c */
[----:B------:R-:W-:-:S05]  /*0bb0*/  LOP3.LUT R3, R3, R10, RZ, 0xc0, !PT ;  /* 0x0000000a03037212 */ /* 0x000fca00078ec0ff */
[----:B------:R-:W-:-:S05]  /*0bc0*/  IMAD.IADD R3, R12, 0x1, R3 ;  /* 0x000000010c037824 */ /* 0x000fca00078e0203 */
[----:B------:R-:W-:Y:S01]  /*0bd0*/  LOP3.LUT R0, R3, R0, RZ, 0xfc, !PT ;  /* 0x0000000003007212 */ /* 0x000fe200078efcff */
[----:B------:R-:W-:Y:S06]  /*0be0*/  BRA `(.L_x_13) ;  /* 0x0000000000107947 */ /* 0x000fec0003800000 */
.L_x_12:
[----:B------:R-:W-:-:S04]  /*0bf0*/  LOP3.LUT R0, R0, 0x80000000, RZ, 0xc0, !PT ;  /* 0x8000000000007812 */ /* 0x000fc800078ec0ff */
[----:B------:R-:W-:Y:S01]  /*0c00*/  LOP3.LUT R0, R0, 0x7f800000, RZ, 0xfc, !PT ;  /* 0x7f80000000007812 */ /* 0x000fe200078efcff */
[----:B------:R-:W-:Y:S06]  /*0c10*/  BRA `(.L_x_13) ;  /* 0x0000000000047947 */ /* 0x000fec0003800000 */
.L_x_11:
[----:B------:R-:W-:-:S07]  /*0c20*/  LEA R0, R10, R0, 0x17 ;  /* 0x000000000a007211 */ /* 0x000fce00078eb8ff */
.L_x_13:
[----:B------:R-:W-:Y:S05]  /*0c30*/  BSYNC.RECONVERGENT B2 ;  /* 0x0000000000027941 */ /* 0x000fea0003800200 */
.L_x_10:
[----:B------:R-:W-:Y:S05]  /*0c40*/  BRA `(.L_x_14) ;  /* 0x0000000000207947 */ /* 0x000fea0003800000 */
.L_x_9:
[----:B------:R-:W-:-:S04]  /*0c50*/  LOP3.LUT R0, R3, 0x80000000, R0, 0x48, !PT ;  /* 0x8000000003007812 */ /* 0x000fc800078e4800 */
[----:B------:R-:W-:Y:S01]  /*0c60*/  LOP3.LUT R0, R0, 0x7f800000, RZ, 0xfc, !PT ;  /* 0x7f80000000007812 */ /* 0x000fe200078efcff */
[----:B------:R-:W-:Y:S06]  /*0c70*/  BRA `(.L_x_14) ;  /* 0x0000000000147947 */ /* 0x000fec0003800000 */
.L_x_8:
[----:B------:R-:W-:Y:S01]  /*0c80*/  LOP3.LUT R0, R3, 0x80000000, R0, 0x48, !PT ;  /* 0x8000000003007812 */ /* 0x000fe200078e4800 */
[----:B------:R-:W-:Y:S06]  /*0c90*/  BRA `(.L_x_14) ;  /* 0x00000000000c7947 */ /* 0x000fec0003800000 */
.L_x_7:
[----:B------:R-:W0:Y:S01]  /*0ca0*/  MUFU.RSQ R0, -QNAN ;  /* 0xffc0000000007908 */ /* 0x000e220000001400 */
[----:B------:R-:W-:Y:S05]  /*0cb0*/  BRA `(.L_x_14) ;  /* 0x0000000000047947 */ /* 0x000fea0003800000 */
.L_x_6:
[----:B------:R-:W-:-:S07]  /*0cc0*/  FADD.FTZ R0, R0, R3 ;  /* 0x0000000300007221 */ /* 0x000fce0000010000 */
.L_x_14:
[----:B------:R-:W-:Y:S05]  /*0cd0*/  BSYNC.RECONVERGENT B1 ;  /* 0x0000000000017941 */ /* 0x000fea0003800200 */
.L_x_4:
[----:B------:R-:W-:-:S04]  /*0ce0*/  HFMA2 R9, -RZ, RZ, 0, 0 ;  /* 0x00000000ff097431 */ /* 0x000fc800000001ff */
[----:B0-----:R-:W-:Y:S05]  /*0cf0*/  RET.REL.NODEC R8 `(_ZN3lfs5tetra4cuda36_GLOBAL__N__c6d235b8_4_k_cu_63caf70526generate_rays_batch_kernelEPfS3_PKiPKfS7_ffffi) ;  /* 0xfffffff008c07950 */ /* 0x001fea0003c3ffff */
.L_x_15:
[----:B------:R-:W-:-:S00]  /*0d00*/  BRA `(.L_x_15) ;  /* 0xfffffffc00fc7947 */ /* 0x000fc0000383ffff */
[----:B------:R-:W-:-:S00]  /*0d10*/  NOP ;  /* 0x0000000000007918 */ /* 0x000fc00000000000 */
        /* <DEDUP_REMOVED lines=14> */
.L_x_48:


//--------------------- .text._ZN3lfs5tetra4cuda36_GLOBAL__N__c6d235b8_4_k_cu_63caf70534generate_rays_shared_origin_kernelEPfS3_PKffffffffii --------------------------
	.section	.text._ZN3lfs5tetra4cuda36_GLOBAL__N__c6d235b8_4_k_cu_63caf70534generate_rays_shared_origin_kernelEPfS3_PKffffffffii,"ax",@progbits
	.align	128
.text._ZN3lfs5tetra4cuda36_GLOBAL__N__c6d235b8_4_k_cu_63caf70534generate_rays_shared_origin_kernelEPfS3_PKffffffffii:
        .type           _ZN3lfs5tetra4cuda36_GLOBAL__N__c6d235b8_4_k_cu_63caf70534generate_rays_shared_origin_kernelEPfS3_PKffffffffii,@function
        .size           _ZN3lfs5tetra4cuda36_GLOBAL__N__c6d235b8_4_k_cu_63caf70534generate_rays_shared_origin_kernelEPfS3_PKffffffffii,(.L_x_50 - _ZN3lfs5tetra4cuda36_GLOBAL__N__c6d235b8_4_k_cu_63caf70534generate_rays_shared_origin_kernelEPfS3_PKffffffffii)
        .other          _ZN3lfs5tetra4cuda36_GLOBAL__N__c6d235b8_4_k_cu_63caf70534generate_rays_shared_origin_kernelEPfS3_PKffffffffii,@"STO_CUDA_ENTRY STV_DEFAULT"
_ZN3lfs5tetra4cuda36_GLOBAL__N__c6d235b8_4_k_cu_63caf70534generate_rays_shared_origin_kernelEPfS3_PKffffffffii:
[----:B------:R-:W-:Y:S01]  /*0000*/  LDC R1, c[0x0][0x37c] ;  /* 0x0000df00ff017b82 */ /* 0x000fe20000000800 */
[----:B------:R-:W0:Y:S07]  /*0010*/  S2R R0, SR_TID.Y ;  /* 0x0000000000007919 */ /* 0x000e2e0000002200 */
[----:B------:R-:W1:Y:S01]  /*0020*/  LDC R2, c[0x0][0x360] ;  /* 0x0000d800ff027b82 */ /* 0x000e620000000800 */
[----:B------:R-:W2:Y:S01]  /*0030*/  LDCU UR6, c[0x0][0x3b8] ;  /* 0x00007700ff0677ac */ /* 0x000ea20008000800 */
[----:B------:R-:W1:Y:S01]  /*0040*/  S2R R3, SR_TID.X ;  /* 0x0000000000037919 */ /* 0x000e620000002100 */
[----:B------:R-:W3:Y:S05]  /*0050*/  LDCU UR7, c[0x0][0x3b4] ;  /* 0x00007680ff0777ac */ /* 0x000eea0008000800 */
[----:B------:R-:W0:Y:S08]  /*0060*/  S2UR UR5, SR_CTAID.Y ;  /* 0x00000000000579c3 */ /* 0x000e300000002600 */
[----:B------:R-:W0:Y:S08]  /*0070*/  LDC R5, c[0x0][0x364] ;  /* 0x0000d900ff057b82 */ /* 0x000e300000000800 */
[----:B------:R-:W1:Y:S01]  /*0080*/  S2UR UR4, SR_CTAID.X ;  /* 0x00000000000479c3 */ /* 0x000e620000002500 */
[----:B0-----:R-:W-:-:S05]  /*0090*/  IMAD R5, R5, UR5, R0 ;  /* 0x0000000505057c24 */ /* 0x001fca000f8e0200 */
[----:B--2---:R-:W-:Y:S01]  /*00a0*/  ISETP.GE.AND P0, PT, R5, UR6, PT ;  /* 0x0000000605007c0c */ /* 0x004fe2000bf06270 */
[----:B-1----:R-:W-:-:S05]  /*00b0*/  IMAD R2, R2, UR4, R3 ;  /* 0x0000000402027c24 */ /* 0x002fca000f8e0203 */
[----:B---3--:R-:W-:-:S13]  /*00c0*/  ISETP.GE.OR P0, PT, R2, UR7, P0 ;  /* 0x0000000702007c0c */ /* 0x008fda0008706670 */
[----:B------:R-:W-:Y:S05]  /*00d0*/  @P0 EXIT ;  /* 0x000000000000094d */ /* 0x000fea0003800000 */
[----:B------:R-:W0:Y:S01]  /*00e0*/  LDC R7, c[0x0][0x3a4] ;  /* 0x0000e900ff077b82 */ /* 0x000e220000000800 */
[----:B------:R-:W1:Y:S01]  /*00f0*/  LDCU UR4, c[0x0][0x3ac] ;  /* 0x00007580ff0477ac */ /* 0x000e620008000800 */
[----:B------:R-:W-:Y:S01]  /*0100*/  I2FP.F32.S32 R0, R2 ;  /* 0x0000000200007245 */ /* 0x000fe20000201400 */
[----:B------:R-:W-:Y:S01]  /*0110*/  BSSY.RECONVERGENT B0, `(.L_x_16) ;  /* 0x0000010000007945 */ /* 0x000fe20003800200 */
[----:B------:R-:W-:-:S03]  /*0120*/  IMAD R2, R5, UR7, R2 ;  /* 0x0000000705027c24 */ /* 0x000fc6000f8e0202 */
        /* <DEDUP_REMOVED lines=12> */
[----:B------:R-:W-:Y:S05]  /*01f0*/  CALL.REL.NOINC `($__internal_1_$__cuda_sm3x_div_rn_noftz_f32_slowpath) ;  /* 0x0000000400047944 */ /* 0x000fea0003c00000 */
[----:B------:R-:W-:-:S07]  /*0200*/  IMAD.MOV.U32 R4, RZ, RZ, R0 ;  /* 0x000000ffff047224 */ /* 0x000fce00078e0000 */
.L_x_17:
[----:B------:R-:W-:Y:S05]  /*0210*/  BSYNC.RECONVERGENT B0 ;  /* 0x0000000000007941 */ /* 0x000fea0003800200 */
.L_x_16:
[----:B------:R-:W0:Y:S01]  /*0220*/  LDC R7, c[0x0][0x3a8] ;  /* 0x0000ea00ff077b82 */ /* 0x000e220000000800 */
[----:B------:R-:W1:Y:S01]  /*0230*/  LDCU UR4, c[0x0][0x3b0] ;  /* 0x00007600ff0477ac */ /* 0x000e620008000800 */
[----:B------:R-:W-:Y:S01]  /*0240*/  I2FP.F32.U32 R0, R5 ;  /* 0x0000000500007245 */ /* 0x000fe20000201000 */
[----:B------:R-:W-:Y:S04]  /*0250*/  BSSY.RECONVERGENT B0, `(.L_x_18) ;  /* 0x0000010000007945 */ /* 0x000fe80003800200 */
[----:B-1----:R-:W-:Y:S01]  /*0260*/  FADD R0, R0, -UR4 ;  /* 0x8000000400007e21 */ /* 0x002fe20008000000 */
[----:B------:R-:W1:Y:S01]  /*0270*/  LDCU.64 UR4, c[0x0][0x358] ;  /* 0x00006b00ff0477ac */ /* 0x000e620008000a00 */
[----:B0-----:R-:W0:Y:S08]  /*0280*/  MUFU.RCP R3, R7 ;  /* 0x0000000700037308 */ /* 0x001e300000001000 */
[----:B------:R-:W2:Y:S01]  /*0290*/  FCHK P0, R0, R7 ;  /* 0x0000000700007302 */ /* 0x000ea20000000000 */
[----:B0-----:R-:W-:-:S04]  /*02a0*/  FFMA R6, R3, -R7, 1 ;  /* 0x3f80000003067423 */ /* 0x001fc80000000807 */
[----:B------:R-:W-:-:S04]  /*02b0*/  FFMA R3, R3, R6, R3 ;  /* 0x0000000603037223 */ /* 0x000fc80000000003 */
[----:B------:R-:W-:-:S04]  /*02c0*/  FFMA R5, R0, R3, RZ ;  /* 0x0000000300057223 */ /* 0x000fc800000000ff */
[----:B------:R-:W-:-:S04]  /*02d0*/  FFMA R6, R5, -R7, R0 ;  /* 0x8000000705067223 */ /* 0x000fc80000000000 */
[----:B------:R-:W-:Y:S01]  /*02e0*/  FFMA R3, R3, R6, R5 ;  /* 0x0000000603037223 */ /* 0x000fe20000000005 */
[----:B-12---:R-:W-:Y:S06]  /*02f0*/  @!P0 BRA `(.L_x_19) ;  /* 0x0000000000148947 */ /* 0x006fec0003800000 */
[----:B------:R-:W0:Y:S01]  /*0300*/  LDCU UR6, c[0x0][0x3a8] ;  /* 0x00007500ff0677ac */ /* 0x000e220008000800 */
[----:B------:R-:W-:Y:S02]  /*0310*/  MOV R6, 0x340 ;  /* 0x0000034000067802 */ /* 0x000fe40000000f00 */
[----:B0-----:R-:W-:-:S07]  /*0320*/  MOV R3, UR6 ;  /* 0x0000000600037c02 */ /* 0x001fce0008000f00 */
[----:B------:R-:W-:Y:S05]  /*0330*/  CALL.REL.NOINC `($__internal_1_$__cuda_sm3x_div_rn_noftz_f32_slowpath) ;  /* 0x0000000000b47944 */ /* 0x000fea0003c00000 */
[----:B------:R-:W-:-:S07]  /*0340*/  IMAD.MOV.U32 R3, RZ, RZ, R0 ;  /* 0x000000ffff037224 */ /* 0x000fce00078e0000 */
.L_x_19:
[----:B------:R-:W-:Y:S05]  /*0350*/  BSYNC.RECONVERGENT B0 ;  /* 0x0000000000007941 */ /* 0x000fea0003800200 */
.L_x_18:
[----:B------:R-:W0:Y:S08]  /*0360*/  LDC.64 R6, c[0x0][0x390] ;  /* 0x0000e400ff067b82 */ /* 0x000e300000000a00 */
[----:B------:R-:W1:Y:S01]  /*0370*/  LDC R19, c[0x0][0x3a0] ;  /* 0x0000e800ff137b82 */ /* 0x000e620000000800 */
        /* <DEDUP_REMOVED lines=8> */
[----:B------:R0:W5:Y:S02]  /*0400*/  LDG.E.CONSTANT R17, desc[UR4][R6.64+0x20] ;  /* 0x0000200406117981 */ /* 0x000164000c1e9900 */
[----:B0-----:R-:W0:Y:S01]  /*0410*/  LDC.64 R6, c[0x0][0x380] ;  /* 0x0000e000ff067b82 */ /* 0x001e220000000a00 */
[-C--:B--2---:R-:W-:Y:S01]  /*0420*/  FMUL R8, R8, R3.reuse ;  /* 0x0000000308087220 */ /* 0x084fe20000400000 */
[----:B---3--:R-:W-:-:S03]  /*0430*/  FMUL R0, R0, R3 ;  /* 0x0000000300007220 */ /* 0x008fc60000400000 */
[-C--:B----4-:R-:W-:Y:S01]  /*0440*/  FFMA R8, R11, R4.reuse, R8 ;  /* 0x000000040b087223 */ /* 0x090fe20000000008 */
[----:B-----5:R-:W-:Y:S01]  /*0450*/  FMUL R10, R10, R3 ;  /* 0x000000030a0a7220 */ /* 0x020fe20000400000 */
[-C--:B------:R-:W-:Y:S02]  /*0460*/  FFMA R0, R5, R4.reuse, R0 ;  /* 0x0000000405007223 */ /* 0x080fe40000000000 */
[----:B------:R-:W-:Y:S01]  /*0470*/  FADD R13, R8, R13 ;  /* 0x0000000d080d7221 */ /* 0x000fe20000000000 */
[----:B------:R-:W-:-:S03]  /*0480*/  FFMA R10, R15, R4, R10 ;  /* 0x000000040f0a7223 */ /* 0x000fc6000000000a */
[----:B------:R-:W-:Y:S01]  /*0490*/  FMUL R3, R13, R13 ;  /* 0x0000000d0d037220 */ /* 0x000fe20000400000 */
[----:B------:R-:W2:Y:S01]  /*04a0*/  LDC.64 R4, c[0x0][0x398] ;  /* 0x0000e600ff047b82 */ /* 0x000ea20000000a00 */
[----:B------:R-:W-:Y:S01]  /*04b0*/  FADD R0, R0, R9 ;  /* 0x0000000900007221 */ /* 0x000fe20000000000 */
[----:B------:R-:W-:-:S03]  /*04c0*/  FADD R10, R10, R17 ;  /* 0x000000110a0a7221 */ /* 0x000fc60000000000 */
[----:B------:R-:W-:-:S03]  /*04d0*/  FFMA R3, R0, R0, R3 ;  /* 0x0000000000037223 */ /* 0x000fc60000000003 */
[----:B------:R-:W3:Y:S01]  /*04e0*/  LDC.64 R8, c[0x0][0x388] ;  /* 0x0000e200ff087b82 */ /* 0x000ee20000000a00 */
[----:B------:R-:W-:Y:S02]  /*04f0*/  IMAD R17, R2, 0x3, RZ ;  /* 0x0000000302117824 */ /* 0x000fe400078e02ff */
[----:B------:R-:W-:Y:S02]  /*0500*/  FFMA R11, R10, R10, R3 ;  /* 0x0000000a0a0b7223 */ /* 0x000fe40000000003 */
[----:B0-----:R-:W-:-:S03]  /*0510*/  IMAD.WIDE R2, R17, 0x4, R6 ;  /* 0x0000000411027825 */ /* 0x001fc600078e0206 */
[C---:B------:R-:W-:Y:S02]  /*0520*/  FSETP.GEU.AND P0, PT, |R11|.reuse, 1.175494350822287508e-38, PT ;  /* 0x008000000b00780b */ /* 0x040fe40003f0e200 */
[----:B-1----:R-:W-:Y:S04]  /*0530*/  STG.E desc[UR4][R2.64+0x8], R19 ;  /* 0x0000081302007986 */ /* 0x002fe8000c101904 */
[----:B--2---:R-:W-:Y:S04]  /*0540*/  STG.E desc[UR4][R2.64], R4 ;  /* 0x0000000402007986 */ /* 0x004fe8000c101904 */
[----:B------:R-:W-:Y:S03]  /*0550*/  STG.E desc[UR4][R2.64+0x4], R5 ;  /* 0x0000040502007986 */ /* 0x000fe6000c101904 */
[----:B------:R-:W-:Y:S01]  /*0560*/  @!P0 FMUL R11, R11, 16777216 ;  /* 0x4b8000000b0b8820 */ /* 0x000fe20000400000 */
[----:B---3--:R-:W-:-:S03]  /*0570*/  IMAD.WIDE R6, R17, 0x4, R8 ;  /* 0x0000000411067825 */ /* 0x008fc600078e0208 */
[----:B------:R-:W0:Y:S02]  /*0580*/  MUFU.RSQ R15, R11 ;  /* 0x0000000b000f7308 */ /* 0x000e240000001400 */
[----:B0-----:R-:W-:-:S04]  /*0590*/  @!P0 FMUL R15, R15, 4096 ;  /* 0x458000000f0f8820 */ /* 0x001fc80000400000 */
[-C--:B------:R-:W-:Y:S01]  /*05a0*/  FMUL R9, R0, R15.reuse ;  /* 0x0000000f00097220 */ /* 0x080fe20000400000 */
[-C--:B------:R-:W-:Y:S01]  /*05b0*/  FMUL R13, R13, R15.reuse ;  /* 0x0000000f0d0d7220 */ /* 0x080fe20000400000 */
[----:B------:R-:W-:-:S03]  /*05c0*/  FMUL R15, R10, R15 ;  /* 0x0000000f0a0f7220 */ /* 0x000fc60000400000 */
[----:B------:R-:W-:Y:S04]  /*05d0*/  STG.E desc[UR4][R6.64], R9 ;  /* 0x0000000906007986 */ /* 0x000fe8000c101904 */
[----:B------:R-:W-:Y:S04]  /*05e0*/  STG.E desc[UR4][R6.64+0x4], R13 ;  /* 0x0000040d06007986 */ /* 0x000fe8000c101904 */
[----:B------:R-:W-:Y:S01]  /*05f0*/  STG.E desc[UR4][R6.64+0x8], R15 ;  /* 0x0000080f06007986 */ /* 0x000fe2000c101904 */
[----:B------:R-:W-:Y:S05]  /*0600*/  EXIT ;  /* 0x000000000000794d */ /* 0x000fea0003800000 */
        .weak           $__internal_1_$__cuda_sm3x_div_rn_noftz_f32_slowpath
        .type           $__internal_1_$__cuda_sm3x_div_rn_noftz_f32_slowpath,@function
        .size           $__internal_1_$__cuda_sm3x_div_rn_noftz_f32_slowpath,(.L_x_50 - $__internal_1_$__cuda_sm3x_div_rn_noftz_f32_slowpath)
$__internal_1_$__cuda_sm3x_div_rn_noftz_f32_slowpath:
        /* <DEDUP_REMOVED lines=34> */
.L_x_21:
[----:B------:R-:W-:Y:S01]  /*0830*/  LEA R8, R12, 0xc0800000, 0x17 ;  /* 0xc08000000c087811 */ /* 0x000fe200078eb8ff */
[----:B------:R-:W-:Y:S04]  /*0840*/  BSSY.RECONVERGENT B2, `(.L_x_26) ;  /* 0x0000036000027945 */ /* 0x000fe80003800200 */
[----:B------:R-:W-:Y:S01]  /*0850*/  IMAD.IADD R8, R3, 0x1, -R8 ;  /* 0x0000000103087824 */ /* 0x000fe200078e0a08 */
[----:B------:R-:W-:-:S03]  /*0860*/  IADD3 R3, PT, PT, R10, -0x7f, RZ ;  /* 0xffffff810a037810 */ /* 0x000fc60007ffe0ff */
[----:B------:R0:W1:Y:S01]  /*0870*/  MUFU.RCP R9, R8 ;  /* 0x0000000800097308 */ /* 0x0000620000001000 */
[----:B------:R-:W-:Y:S01]  /*0880*/  FADD.FTZ R11, -R8, -RZ ;  /* 0x800000ff080b7221 */ /* 0x000fe20000010100 */
[C---:B------:R-:W-:Y:S01]  /*0890*/  IMAD R0, R3.reuse, -0x800000, R0 ;  /* 0xff80000003007824 */ /* 0x040fe200078e0200 */
[----:B0-----:R-:W-:-:S05]  /*08a0*/  IADD3 R8, PT, PT, R3, 0x7f, -R12 ;  /* 0x0000007f03087810 */ /* 0x001fca0007ffe80c */
[----:B------:R-:W-:Y:S02]  /*08b0*/  IMAD.IADD R8, R8, 0x1, R7 ;  /* 0x0000000108087824 */ /* 0x000fe400078e0207 */
        /* <DEDUP_REMOVED lines=26> */
[----:B------:R-:W-:Y:S01]  /*0a60*/  IADD3 R10, PT, PT, R11, 0x20, RZ ;  /* 0x000000200b0a7810 */ /* 0x000fe20007ffe0ff */
[----:B------:R-:W-:Y:S01]  /*0a70*/  IMAD.MOV R9, RZ, RZ, -R11 ;  /* 0x000000ffff097224 */ /* 0x000fe200078e0a0b */
[----:B------:R-:W-:-:S02]  /*0a80*/  LOP3.LUT R7, R7, 0x800000, RZ, 0xfc, !PT ;  /* 0x0080000007077812 */ /* 0x000fc400078efcff */
[----:B------:R-:W-:Y:S02]  /*0a90*/  FSETP.NEU.FTZ.AND P0, PT, R3, R8, PT ;  /* 0x000000080300720b */ /* 0x000fe40003f1d000 */
[----:B------:R-:W-:Y:S02]  /*0aa0*/  SHF.L.U32 R10, R7, R10, RZ ;  /* 0x0000000a070a7219 */ /* 0x000fe400000006ff */
[----:B------:R-:W-:Y:S02]  /*0ab0*/  SEL R8, R9, RZ, P2 ;  /* 0x000000ff09087207 */ /* 0x000fe40001000000 */
[----:B------:R-:W-:Y:S02]  /*0ac0*/  ISETP.NE.AND P1, PT, R10, RZ, P1 ;  /* 0x000000ff0a00720c */ /* 0x000fe40000f25270 */
[----:B------:R-:W-:Y:S02]  /*0ad0*/  SHF.R.U32.HI R8, RZ, R8, R7 ;  /* 0x00000008ff087219 */ /* 0x000fe40000011607 */
[----:B------:R-:W-:-:S02]  /*0ae0*/  PLOP3.LUT P0, PT, P0, P1, PT, 0xf8, 0x8f ;  /* 0x00000000008f781c */ /* 0x000fc40000703f70 */
[----:B------:R-:W-:Y:S02]  /*0af0*/  SHF.R.U32.HI R10, RZ, 0x1, R8 ;  /* 0x00000001ff0a7819 */ /* 0x000fe40000011608 */
[----:B------:R-:W-:-:S04]  /*0b00*/  SEL R3, RZ, 0x1, !P0 ;  /* 0x00000001ff037807 */ /* 0x000fc80004000000 */
[----:B------:R-:W-:-:S04]  /*0b10*/  LOP3.LUT R3, R3, 0x1, R10, 0xf8, !PT ;  /* 0x0000000103037812 */ /* 0x000fc800078ef80a */
[----:B------:R-:W-:-:S04]  /*0b20*/  LOP3.LUT R3, R3, R8, RZ, 0xc0, !PT ;  /* 0x0000000803037212 */ /* 0x000fc800078ec0ff */
[----:B------:R-:W-:-:S04]  /*0b30*/  IADD3 R3, PT, PT, R10, R3, RZ ;  /* 0x000000030a037210 */ /* 0x000fc80007ffe0ff */
[----:B------:R-:W-:Y:S01]  /*0b40*/  LOP3.LUT R0, R3, R0, RZ, 0xfc, !PT ;  /* 0x0000000003007212 */ /* 0x000fe200078efcff */
[----:B------:R-:W-:Y:S06]  /*0b50*/  BRA `(.L_x_29) ;  /* 0x0000000000107947 */ /* 0x000fec0003800000 */
.L_x_28:
[----:B------:R-:W-:-:S04]  /*0b60*/  LOP3.LUT R0, R0, 0x80000000, RZ, 0xc0, !PT ;  /* 0x8000000000007812 */ /* 0x000fc800078ec0ff */
[----:B------:R-:W-:Y:S01]  /*0b70*/  LOP3.LUT R0, R0, 0x7f800000, RZ, 0xfc, !PT ;  /* 0x7f80000000007812 */ /* 0x000fe200078efcff */
[----:B------:R-:W-:Y:S06]  /*0b80*/  BRA `(.L_x_29) ;  /* 0x0000000000047947 */ /* 0x000fec0003800000 */
.L_x_27:
[----:B------:R-:W-:-:S07]  /*0b90*/  IMAD R0, R8, 0x800000, R0 ;  /* 0x0080000008007824 */ /* 0x000fce00078e0200 */
.L_x_29:
[----:B------:R-:W-:Y:S05]  /*0ba0*/  BSYNC.RECONVERGENT B2 ;  /* 0x0000000000027941 */ /* 0x000fea0003800200 */
.L_x_26:
[----:B------:R-:W-:Y:S05]  /*0bb0*/  BRA `(.L_x_30) ;  /* 0x0000000000207947 */ /* 0x000fea0003800000 */
.L_x_25:
[----:B------:R-:W-:-:S04]  /*0bc0*/  LOP3.LUT R0, R3, 0x80000000, R0, 0x48, !PT ;  /* 0x8000000003007812 */ /* 0x000fc800078e4800 */
[----:B------:R-:W-:Y:S01]  /*0bd0*/  LOP3.LUT R0, R0, 0x7f800000, RZ, 0xfc, !PT ;  /* 0x7f80000000007812 */ /* 0x000fe200078efcff */
[----:B------:R-:W-:Y:S06]  /*0be0*/  BRA `(.L_x_30) ;  /* 0x0000000000147947 */ /* 0x000fec0003800000 */
.L_x_24:
[----:B------:R-:W-:Y:S01]  /*0bf0*/  LOP3.LUT R0, R3, 0x80000000, R0, 0x48, !PT ;  /* 0x8000000003007812 */ /* 0x000fe200078e4800 */
[----:B------:R-:W-:Y:S06]  /*0c00*/  BRA `(.L_x_30) ;  /* 0x00000000000c7947 */ /* 0x000fec0003800000 */
.L_x_23:
[----:B------:R-:W0:Y:S01]  /*0c10*/  MUFU.RSQ R0, -QNAN ;  /* 0xffc0000000007908 */ /* 0x000e220000001400 */
[----:B------:R-:W-:Y:S05]  /*0c20*/  BRA `(.L_x_30) ;  /* 0x0000000000047947 */ /* 0x000fea0003800000 */
.L_x_22:
[----:B------:R-:W-:-:S07]  /*0c30*/  FADD.FTZ R0, R0, R3 ;  /* 0x0000000300007221 */ /* 0x000fce0000010000 */
.L_x_30:
[----:B------:R-:W-:Y:S05]  /*0c40*/  BSYNC.RECONVERGENT B1 ;  /* 0x0000000000017941 */ /* 0x000fea0003800200 */
.L_x_20:
[----:B------:R-:W-:-:S04]  /*0c50*/  HFMA2 R7, -RZ, RZ, 0, 0 ;  /* 0x00000000ff077431 */ /* 0x000fc800000001ff */
[----:B0-----:R-:W-:Y:S05]  /*0c60*/  RET.REL.NODEC R6 `(_ZN3lfs5tetra4cuda36_GLOBAL__N__c6d235b8_4_k_cu_63caf70534generate_rays_shared_origin_kernelEPfS3_PKffffffffii) ;  /* 0xfffffff006e47950 */ /* 0x001fea0003c3ffff */
.L_x_31:
        /* <DEDUP_REMOVED lines=9> */
.L_x_50:


//--------------------- .text._ZN3lfs5tetra4cuda36_GLOBAL__N__c6d235b8_4_k_cu_63caf70520generate_rays_kernelEPfS3_PKfS5_ffffii --------------------------
	.section	.text._ZN3lfs5tetra4cuda36_GLOBAL__N__c6d235b8_4_k_cu_63caf70520generate_rays_kernelEPfS3_PKfS5_ffffii,"ax",@progbits
	.align	128
.text._ZN3lfs5tetra4cuda36_GLOBAL__N__c6d235b8_4_k_cu_63caf70520generate_rays_kernelEPfS3_PKfS5_ffffii:
        .type           _ZN3lfs5tetra4cuda36_GLOBAL__N__c6d235b8_4_k_cu_63caf70520generate_rays_kernelEPfS3_PKfS5_ffffii,@function
        .size           _ZN3lfs5tetra4cuda36_GLOBAL__N__c6d235b8_4_k_cu_63caf70520generate_rays_kernelEPfS3_PKfS5_ffffii,(.L_x_52 - _ZN3lfs5tetra4cuda36_GLOBAL__N__c6d235b8_4_k_cu_63caf70520generate_rays_kernelEPfS3_PKfS5_ffffii)
        .other          _ZN3lfs5tetra4cuda36_GLOBAL__N__c6d235b8_4_k_cu_63caf70520generate_rays_kernelEPfS3_PKfS5_ffffii,@"STO_CUDA_ENTRY STV_DEFAULT"
_ZN3lfs5tetra4cuda36_GLOBAL__N__c6d235b8_4_k_cu_63caf70520generate_rays_kernelEPfS3_PKfS5_ffffii:
[----:B------:R-:W-:Y:S01]  /*0000*/  LDC R1, c[0x0][0x37c] ;  /* 0x0000df00ff017b82 */ /* 0x000fe20000000800 */
[----:B------:R-:W0:Y:S07]  /*0010*/  S2R R5, SR_TID.Y ;  /* 0x0000000000057919 */ /* 0x000e2e0000002200 */
[----:B------:R-:W1:Y:S01]  /*0020*/  LDC R3, c[0x0][0x360] ;  /* 0x0000d800ff037b82 */ /* 0x000e620000000800 */
[----:B------:R-:W2:Y:S01]  /*0030*/  LDCU.64 UR6, c[0x0][0x3b0] ;  /* 0x00007600ff0677ac */ /* 0x000ea20008000a00 */
[----:B------:R-:W1:Y:S06]  /*0040*/  S2R R0, SR_TID.X ;  /* 0x0000000000007919 */ /* 0x000e6c0000002100 */
[----:B------:R-:W0:Y:S08]  /*0050*/  S2UR UR5, SR_CTAID.Y ;  /* 0x00000000000579c3 */ /* 0x000e300000002600 */
[----:B------:R-:W0:Y:S08]  /*0060*/  LDC R4, c[0x0][0x364] ;  /* 0x0000d900ff047b82 */ /* 0x000e300000000800 */
[----:B------:R-:W1:Y:S01]  /*0070*/  S2UR UR4, SR_CTAID.X ;  /* 0x00000000000479c3 */ /* 0x000e620000002500 */
[----:B0-----:R-:W-:-:S05]  /*0080*/  IMAD R4, R4, UR5, R5 ;  /* 0x0000000504047c24 */ /* 0x001fca000f8e0205 */
[----:B--2---:R-:W-:Y:S01]  /*0090*/  ISETP.GE.AND P0, PT, R4, UR7, PT ;  /* 0x0000000704007c0c */ /* 0x004fe2000bf06270 */
[----:B-1----:R-:W-:-:S05]  /*00a0*/  IMAD R3, R3, UR4, R0 ;  /* 0x0000000403037c24 */ /* 0x002fca000f8e0200 */
[----:B------:R-:W-:-:S13]  /*00b0*/  ISETP.GE.OR P0, PT, R3, UR6, P0 ;  /* 0x0000000603007c0c */ /* 0x000fda0008706670 */
        /* <DEDUP_REMOVED lines=16> */
[----:B------:R-:W-:Y:S02]  /*01c0*/  MOV R8, 0x1f0 ;  /* 0x000001f000087802 */ /* 0x000fe40000000f00 */
[----:B0-----:R-:W-:-:S07]  /*01d0*/  MOV R3, UR4 ;  /* 0x0000000400037c02 */ /* 0x001fce0008000f00 */
[----:B------:R-:W-:Y:S05]  /*01e0*/  CALL.REL.NOINC `($__internal_2_$__cuda_sm3x_div_rn_noftz_f32_slowpath) ;  /* 0x0000000400307944 */ /* 0x000fea0003c00000 */
[----:B------:R-:W-:-:S07]  /*01f0*/  IMAD.MOV.U32 R2, RZ, RZ, R0 ;  /* 0x000000ffff027224 */ /* 0x000fce00078e0000 */
.L_x_33:
[----:B------:R-:W-:Y:S05]  /*0200*/  BSYNC.RECONVERGENT B0 ;  /* 0x0000000000007941 */ /* 0x000fea0003800200 */
.L_x_32:
        /* <DEDUP_REMOVED lines=17> */
[----:B------:R-:W-:Y:S05]  /*0320*/  CALL.REL.NOINC `($__internal_2_$__cuda_sm3x_div_rn_noftz_f32_slowpath) ;  /* 0x0000000000e07944 */ /* 0x000fea0003c00000 */
[----:B------:R-:W-:-:S07]  /*0330*/  IMAD.MOV.U32 R3, RZ, RZ, R0 ;  /* 0x000000ffff037224 */ /* 0x000fce00078e0000 */
.L_x_35:
[----:B------:R-:W-:Y:S05]  /*0340*/  BSYNC.RECONVERGENT B0 ;  /* 0x0000000000007941 */ /* 0x000fea0003800200 */
.L_x_34:
        /* <DEDUP_REMOVED lines=54> */
        .weak           $__internal_2_$__cuda_sm3x_div_rn_noftz_f32_slowpath
        .type           $__internal_2_$__cuda_sm3x_div_rn_noftz_f32_slowpath,@function
        .size           $__internal_2_$__cuda_sm3x_div_rn_noftz_f32_slowpath,(.L_x_52 - $__internal_2_$__cuda_sm3x_div_rn_noftz_f32_slowpath)
$__internal_2_$__cuda_sm3x_div_rn_noftz_f32_slowpath:
[----:B------:R-:W-:Y:S01]  /*06b0*/  SHF.R.U32.HI R7, RZ, 0x17, R3 ;  /* 0x00000017ff077819 */ /* 0x000fe20000011603 */
[----:B------:R-:W-:Y:S01]  /*06c0*/  BSSY.RECONVERGENT B1, `(.L_x_36) ;  /* 0x0000062000017945 */ /* 0x000fe20003800200 */
[----:B------:R-:W-:Y:S02]  /*06d0*/  SHF.R.U32.HI R5, RZ, 0x17, R0 ;  /* 0x00000017ff057819 */ /* 0x000fe40000011600 */
[----:B------:R-:W-:Y:S02]  /*06e0*/  LOP3.LUT R14, R7, 0xff, RZ, 0xc0, !PT ;  /* 0x000000ff070e7812 */ /* 0x000fe400078ec0ff */
[----:B------:R-:W-:Y:S02]  /*06f0*/  LOP3.LUT R11, R5, 0xff, RZ, 0xc0, !PT ;  /* 0x000000ff050b7812 */ /* 0x000fe400078ec0ff */
[----:B------:R-:W-:-:S03]  /*0700*/  IADD3 R9, PT, PT, R14, -0x1, RZ ;  /* 0xffffffff0e097810 */ /* 0x000fc60007ffe0ff */
[----:B------:R-:W-:Y:S01]  /*0710*/  VIADD R7, R11, 0xffffffff ;  /* 0xffffffff0b077836 */ /* 0x000fe20000000000 */
[----:B------:R-:W-:-:S04]  /*0720*/  ISETP.GT.U32.AND P0, PT, R9, 0xfd, PT ;  /* 0x000000fd0900780c */ /* 0x000fc80003f04070 */
[----:B------:R-:W-:-:S13]  /*0730*/  ISETP.GT.U32.OR P0, PT, R7, 0xfd, P0 ;  /* 0x000000fd0700780c */ /* 0x000fda0000704470 */
[----:B------:R-:W-:Y:S01]  /*0740*/  @!P0 MOV R5, RZ ;  /* 0x000000ff00058202 */ /* 0x000fe20000000f00 */
        /* <DEDUP_REMOVED lines=19> */
[----:B------:R-:W-:Y:S01]  /*0880*/  @P0 IMAD.MOV.U32 R5, RZ, RZ, RZ ;  /* 0x000000ffff050224 */ /* 0x000fe200078e00ff */
[----:B------:R-:W-:Y:S01]  /*0890*/  @!P0 MOV R5, 0xffffffc0 ;  /* 0xffffffc000058802 */ /* 0x000fe20000000f00 */
[----:B------:R-:W-:Y:S01]  /*08a0*/  @!P0 FFMA R0, R0, 1.84467440737095516160e+19, RZ ;  /* 0x5f80000000008823 */ /* 0x000fe200000000ff */
[----:B------:R-:W-:-:S03]  /*08b0*/  @!P1 FFMA R3, R3, 1.84467440737095516160e+19, RZ ;  /* 0x5f80000003039823 */ /* 0x000fc600000000ff */
[----:B------:R-:W-:-:S07]  /*08c0*/  @!P1 VIADD R5, R5, 0x40 ;  /* 0x0000004005059836 */ /* 0x000fce0000000000 */
.L_x_37:
        /* <DEDUP_REMOVED lines=51> */
.L_x_44:
[----:B------:R-:W-:-:S04]  /*0c00*/  LOP3.LUT R0, R0, 0x80000000, RZ, 0xc0, !PT ;  /* 0x8000000000007812 */ /* 0x000fc800078ec0ff */
[----:B------:R-:W-:Y:S01]  /*0c10*/  LOP3.LUT R0, R0, 0x7f800000, RZ, 0xfc, !PT ;  /* 0x7f80000000007812 */ /* 0x000fe200078efcff */
[----:B------:R-:W-:Y:S06]  /*0c20*/  BRA `(.L_x_45) ;  /* 0x0000000000047947 */ /* 0x000fec0003800000 */
.L_x_43:
[----:B------:R-:W-:-:S07]  /*0c30*/  LEA R0, R10, R0, 0x17 ;  /* 0x000000000a007211 */ /* 0x000fce00078eb8ff */
.L_x_45:
[----:B------:R-:W-:Y:S05]  /*0c40*/  BSYNC.RECONVERGENT B2 ;  /* 0x0000000000027941 */ /* 0x000fea0003800200 */
.L_x_42:
[----:B------:R-:W-:Y:S05]  /*0c50*/  BRA `(.L_x_46) ;  /* 0x0000000000207947 */ /* 0x000fea0003800000 */
.L_x_41:
[----:B------:R-:W-:-:S04]  /*0c60*/  LOP3.LUT R0, R3, 0x80000000, R0, 0x48, !PT ;  /* 0x8000000003007812 */ /* 0x000fc800078e4800 */
[----:B------:R-:W-:Y:S01]  /*0c70*/  LOP3.LUT R0, R0, 0x7f800000, RZ, 0xfc, !PT ;  /* 0x7f80000000007812 */ /* 0x000fe200078efcff */
[----:B------:R-:W-:Y:S06]  /*0c80*/  BRA `(.L_x_46) ;  /* 0x0000000000147947 */ /* 0x000fec0003800000 */
.L_x_40:
[----:B------:R-:W-:Y:S01]  /*0c90*/  LOP3.LUT R0, R3, 0x80000000, R0, 0x48, !PT ;  /* 0x8000000003007812 */ /* 0x000fe200078e4800 */
[----:B------:R-:W-:Y:S06]  /*0ca0*/  BRA `(.L_x_46) ;  /* 0x00000000000c7947 */ /* 0x000fec0003800000 */
.L_x_39:
[----:B------:R-:W0:Y:S01]  /*0cb0*/  MUFU.RSQ R0, -QNAN ;  /* 0xffc0000000007908 */ /* 0x000e220000001400 */
[----:B------:R-:W-:Y:S05]  /*0cc0*/  BRA `(.L_x_46) ;  /* 0x0000000000047947 */ /* 0x000fea0003800000 */
.L_x_38:
[----:B------:R-:W-:-:S07]  /*0cd0*/  FADD.FTZ R0, R0, R3 ;  /* 0x0000000300007221 */ /* 0x000fce0000010000 */
.L_x_46:
[----:B------:R-:W-:Y:S05]  /*0ce0*/  BSYNC.RECONVERGENT B1 ;  /* 0x0000000000017941 */ /* 0x000fea0003800200 */
.L_x_36:
[----:B------:R-:W-:-:S04]  /*0cf0*/  HFMA2 R9, -RZ, RZ, 0, 0 ;  /* 0x00000000ff097431 */ /* 0x000fc800000001ff */
[----:B0-----:R-:W-:Y:S05]  /*0d00*/  RET.REL.NODEC R8 `(_ZN3lfs5tetra4cuda36_GLOBAL__N__c6d235b8_4_k_cu_63caf70520generate_rays_kernelEPfS3_PKfS5_ffffii) ;  /* 0xfffffff008bc7950 */ /* 0x001fea0003c3ffff */
.L_x_47:
        /* <DEDUP_REMOVED lines=15> */
.L_x_52:


//--------------------- .nv.shared.reserved.0     --------------------------
	.section	.nv.shared.reserved.0,"aw",@nobits
	.weak		__nv_reservedSMEM_offset_0_alias
	.size		__nv_reservedSMEM_offset_0_alias, 0, 64
	.other		__nv_reservedSMEM_offset_0_alias,@"STO_CUDA_RESERVED_SHARED STV_DEFAULT"
__nv_reservedSMEM_offset_0_alias:
	.zero		0
	.zero		64


//--------------------- .nv.constant0._ZN3lfs5tetra4cuda36_GLOBAL__N__c6d235b8_4_k_cu_63caf70526generate_rays_batch_kernelEPfS3_PKiPKfS7_ffffi --------------------------
	.section	.nv.constant0._ZN3lfs5tetra4cuda36_GLOBAL__N__c6d235b8_4_k_cu_63caf70526generate_rays_batch_kernelEPfS3_PKiPKfS7_ffffi,"a",@progbits
	.sectionflags	@""
	.align	4
.nv.constant0._ZN3lfs5tetra4cuda36_GLOBAL__N__c6d235b8_4_k_cu_63caf70526generate_rays_batch_kernelEPfS3_PKiPKfS7_ffffi:
	.zero		956


//--------------------- .nv.constant0._ZN3lfs5tetra4cuda36_GLOBAL__N__c6d235b8_4_k_cu_63caf70534generate_rays_shared_origin_kernelEPfS3_PKffffffffii --------------------------
	.section	.nv.constant0._ZN3lfs5tetra4cuda36_GLOBAL__N__c6d235b8_4_k_cu_63caf70534generate_rays_shared_origin_kernelEPfS3_PKffffffffii,"a",@progbits
	.sectionflags	@""
	.align	4
.nv.constant0._ZN3lfs5tetra4cuda36_GLOBAL__N__c6d235b8_4_k_cu_63caf70534generate_rays_shared_origin_kernelEPfS3_PKffffffffii:
	.zero		956


//--------------------- .nv.constant0._ZN3lfs5tetra4cuda36_GLOBAL__N__c6d235b8_4_k_cu_63caf70520generate_rays_kernelEPfS3_PKfS5_ffffii --------------------------
	.section	.nv.constant0._ZN3lfs5tetra4cuda36_GLOBAL__N__c6d235b8_4_k_cu_63caf70520generate_rays_kernelEPfS3_PKfS5_ffffii,"a",@progbits
	.sectionflags	@""
	.align	4
.nv.constant0._ZN3lfs5tetra4cuda36_GLOBAL__N__c6d235b8_4_k_cu_63caf70520generate_rays_kernelEPfS3_PKfS5_ffffii:
	.zero		952


//--------------------- SYMBOLS --------------------------

	.type		.nv.reservedSmem.offset0,@object
	.size		.nv.reservedSmem.offset0,0x4
